//
// Generated by NVIDIA NVVM Compiler
//
// Compiler Build ID: CL-36424714
// Cuda compilation tools, release 13.0, V13.0.88
// Based on NVVM 20.0.0
//

.version 9.0
.target sm_100
.address_size 64

	// .globl	_Z16vectorMultKernelPfS_S_i

.visible .entry _Z16vectorMultKernelPfS_S_i(
	.param .u64 .ptr .align 1 _Z16vectorMultKernelPfS_S_i_param_0,
	.param .u64 .ptr .align 1 _Z16vectorMultKernelPfS_S_i_param_1,
	.param .u64 .ptr .align 1 _Z16vectorMultKernelPfS_S_i_param_2,
	.param .u32 _Z16vectorMultKernelPfS_S_i_param_3
)
{
	.reg .pred 	%p<2>;
	.reg .b32 	%r<6>;
	.reg .b32 	%f<4>;
	.reg .b64 	%rd<11>;

	ld.param.u64 	%rd1, [_Z16vectorMultKernelPfS_S_i_param_0];
	ld.param.u64 	%rd2, [_Z16vectorMultKernelPfS_S_i_param_1];
	ld.param.u64 	%rd3, [_Z16vectorMultKernelPfS_S_i_param_2];
	ld.param.u32 	%r2, [_Z16vectorMultKernelPfS_S_i_param_3];
	mov.u32 	%r3, %tid.x;
	mov.u32 	%r4, %ctaid.x;
	mov.u32 	%r5, %ntid.x;
	mad.lo.s32 	%r1, %r4, %r5, %r3;
	setp.ge.s32 	%p1, %r1, %r2;
	@%p1 bra 	$L__BB0_2;
	cvta.to.global.u64 	%rd4, %rd1;
	cvta.to.global.u64 	%rd5, %rd2;
	cvta.to.global.u64 	%rd6, %rd3;
	mul.wide.s32 	%rd7, %r1, 4;
	add.s64 	%rd8, %rd4, %rd7;
	ld.global.f32 	%f1, [%rd8];
	add.s64 	%rd9, %rd5, %rd7;
	ld.global.f32 	%f2, [%rd9];
	mul.f32 	%f3, %f1, %f2;
	add.s64 	%rd10, %rd6, %rd7;
	st.global.f32 	[%rd10], %f3;
$L__BB0_2:
	ret;

}
	// .globl	_Z15vectorDivKernelPfS_S_i
.visible .entry _Z15vectorDivKernelPfS_S_i(
	.param .u64 .ptr .align 1 _Z15vectorDivKernelPfS_S_i_param_0,
	.param .u64 .ptr .align 1 _Z15vectorDivKernelPfS_S_i_param_1,
	.param .u64 .ptr .align 1 _Z15vectorDivKernelPfS_S_i_param_2,
	.param .u32 _Z15vectorDivKernelPfS_S_i_param_3
)
{
	.reg .pred 	%p<2>;
	.reg .b32 	%r<6>;
	.reg .b32 	%f<4>;
	.reg .b64 	%rd<11>;

	ld.param.u64 	%rd1, [_Z15vectorDivKernelPfS_S_i_param_0];
	ld.param.u64 	%rd2, [_Z15vectorDivKernelPfS_S_i_param_1];
	ld.param.u64 	%rd3, [_Z15vectorDivKernelPfS_S_i_param_2];
	ld.param.u32 	%r2, [_Z15vectorDivKernelPfS_S_i_param_3];
	mov.u32 	%r3, %tid.x;
	mov.u32 	%r4, %ctaid.x;
	mov.u32 	%r5, %ntid.x;
	mad.lo.s32 	%r1, %r4, %r5, %r3;
	setp.ge.s32 	%p1, %r1, %r2;
	@%p1 bra 	$L__BB1_2;
	cvta.to.global.u64 	%rd4, %rd1;
	cvta.to.global.u64 	%rd5, %rd2;
	cvta.to.global.u64 	%rd6, %rd3;
	mul.wide.s32 	%rd7, %r1, 4;
	add.s64 	%rd8, %rd4, %rd7;
	ld.global.f32 	%f1, [%rd8];
	add.s64 	%rd9, %rd5, %rd7;
	ld.global.f32 	%f2, [%rd9];
	div.rn.f32 	%f3, %f1, %f2;
	add.s64 	%rd10, %rd6, %rd7;
	st.global.f32 	[%rd10], %f3;
$L__BB1_2:
	ret;

}
	// .globl	_Z19vectorAbsDiffKernelPfS_S_i
.visible .entry _Z19vectorAbsDiffKernelPfS_S_i(
	.param .u64 .ptr .align 1 _Z19vectorAbsDiffKernelPfS_S_i_param_0,
	.param .u64 .ptr .align 1 _Z19vectorAbsDiffKernelPfS_S_i_param_1,
	.param .u64 .ptr .align 1 _Z19vectorAbsDiffKernelPfS_S_i_param_2,
	.param .u32 _Z19vectorAbsDiffKernelPfS_S_i_param_3
)
{
	.reg .pred 	%p<2>;
	.reg .b32 	%r<6>;
	.reg .b32 	%f<5>;
	.reg .b64 	%rd<11>;

	ld.param.u64 	%rd1, [_Z19vectorAbsDiffKernelPfS_S_i_param_0];
	ld.param.u64 	%rd2, [_Z19vectorAbsDiffKernelPfS_S_i_param_1];
	ld.param.u64 	%rd3, [_Z19vectorAbsDiffKernelPfS_S_i_param_2];
	ld.param.u32 	%r2, [_Z19vectorAbsDiffKernelPfS_S_i_param_3];
	mov.u32 	%r3, %tid.x;
	mov.u32 	%r4, %ctaid.x;
	mov.u32 	%r5, %ntid.x;
	mad.lo.s32 	%r1, %r4, %r5, %r3;
	setp.ge.s32 	%p1, %r1, %r2;
	@%p1 bra 	$L__BB2_2;
	cvta.to.global.u64 	%rd4, %rd1;
	cvta.to.global.u64 	%rd5, %rd2;
	cvta.to.global.u64 	%rd6, %rd3;
	mul.wide.s32 	%rd7, %r1, 4;
	add.s64 	%rd8, %rd4, %rd7;
	ld.global.f32 	%f1, [%rd8];
	add.s64 	%rd9, %rd5, %rd7;
	ld.global.f32 	%f2, [%rd9];
	sub.f32 	%f3, %f1, %f2;
	abs.f32 	%f4, %f3;
	add.s64 	%rd10, %rd6, %rd7;
	st.global.f32 	[%rd10], %f4;
$L__BB2_2:
	ret;

}
	// .globl	_Z15vectorMaxKernelPfS_S_i
.visible .entry _Z15vectorMaxKernelPfS_S_i(
	.param .u64 .ptr .align 1 _Z15vectorMaxKernelPfS_S_i_param_0,
	.param .u64 .ptr .align 1 _Z15vectorMaxKernelPfS_S_i_param_1,
	.param .u64 .ptr .align 1 _Z15vectorMaxKernelPfS_S_i_param_2,
	.param .u32 _Z15vectorMaxKernelPfS_S_i_param_3
)
{
	.reg .pred 	%p<2>;
	.reg .b32 	%r<6>;
	.reg .b32 	%f<4>;
	.reg .b64 	%rd<11>;

	ld.param.u64 	%rd1, [_Z15vectorMaxKernelPfS_S_i_param_0];
	ld.param.u64 	%rd2, [_Z15vectorMaxKernelPfS_S_i_param_1];
	ld.param.u64 	%rd3, [_Z15vectorMaxKernelPfS_S_i_param_2];
	ld.param.u32 	%r2, [_Z15vectorMaxKernelPfS_S_i_param_3];
	mov.u32 	%r3, %tid.x;
	mov.u32 	%r4, %ctaid.x;
	mov.u32 	%r5, %ntid.x;
	mad.lo.s32 	%r1, %r4, %r5, %r3;
	setp.ge.s32 	%p1, %r1, %r2;
	@%p1 bra 	$L__BB3_2;
	cvta.to.global.u64 	%rd4, %rd1;
	cvta.to.global.u64 	%rd5, %rd2;
	cvta.to.global.u64 	%rd6, %rd3;
	mul.wide.s32 	%rd7, %r1, 4;
	add.s64 	%rd8, %rd4, %rd7;
	ld.global.f32 	%f1, [%rd8];
	add.s64 	%rd9, %rd5, %rd7;
	ld.global.f32 	%f2, [%rd9];
	max.f32 	%f3, %f1, %f2;
	add.s64 	%rd10, %rd6, %rd7;
	st.global.f32 	[%rd10], %f3;
$L__BB3_2:
	ret;

}
	// .globl	_Z15vectorMinKernelPfS_S_i
.visible .entry _Z15vectorMinKernelPfS_S_i(
	.param .u64 .ptr .align 1 _Z15vectorMinKernelPfS_S_i_param_0,
	.param .u64 .ptr .align 1 _Z15vectorMinKernelPfS_S_i_param_1,
	.param .u64 .ptr .align 1 _Z15vectorMinKernelPfS_S_i_param_2,
	.param .u32 _Z15vectorMinKernelPfS_S_i_param_3
)
{
	.reg .pred 	%p<2>;
	.reg .b32 	%r<6>;
	.reg .b32 	%f<4>;
	.reg .b64 	%rd<11>;

	ld.param.u64 	%rd1, [_Z15vectorMinKernelPfS_S_i_param_0];
	ld.param.u64 	%rd2, [_Z15vectorMinKernelPfS_S_i_param_1];
	ld.param.u64 	%rd3, [_Z15vectorMinKernelPfS_S_i_param_2];
	ld.param.u32 	%r2, [_Z15vectorMinKernelPfS_S_i_param_3];
	mov.u32 	%r3, %tid.x;
	mov.u32 	%r4, %ctaid.x;
	mov.u32 	%r5, %ntid.x;
	mad.lo.s32 	%r1, %r4, %r5, %r3;
	setp.ge.s32 	%p1, %r1, %r2;
	@%p1 bra 	$L__BB4_2;
	cvta.to.global.u64 	%rd4, %rd1;
	cvta.to.global.u64 	%rd5, %rd2;
	cvta.to.global.u64 	%rd6, %rd3;
	mul.wide.s32 	%rd7, %r1, 4;
	add.s64 	%rd8, %rd4, %rd7;
	ld.global.f32 	%f1, [%rd8];
	add.s64 	%rd9, %rd5, %rd7;
	ld.global.f32 	%f2, [%rd9];
	min.f32 	%f3, %f1, %f2;
	add.s64 	%rd10, %rd6, %rd7;
	st.global.f32 	[%rd10], %f3;
$L__BB4_2:
	ret;

}
	// .globl	_Z19vectorModulusKernelPfS_S_i
.visible .entry _Z19vectorModulusKernelPfS_S_i(
	.param .u64 .ptr .align 1 _Z19vectorModulusKernelPfS_S_i_param_0,
	.param .u64 .ptr .align 1 _Z19vectorModulusKernelPfS_S_i_param_1,
	.param .u64 .ptr .align 1 _Z19vectorModulusKernelPfS_S_i_param_2,
	.param .u32 _Z19vectorModulusKernelPfS_S_i_param_3
)
{
	.reg .pred 	%p<16>;
	.reg .b32 	%r<26>;
	.reg .b32 	%f<47>;
	.reg .b64 	%rd<12>;

	ld.param.u64 	%rd1, [_Z19vectorModulusKernelPfS_S_i_param_0];
	ld.param.u64 	%rd2, [_Z19vectorModulusKernelPfS_S_i_param_1];
	ld.param.u64 	%rd3, [_Z19vectorModulusKernelPfS_S_i_param_2];
	ld.param.u32 	%r12, [_Z19vectorModulusKernelPfS_S_i_param_3];
	mov.u32 	%r13, %tid.x;
	mov.u32 	%r14, %ctaid.x;
	mov.u32 	%r15, %ntid.x;
	mad.lo.s32 	%r1, %r14, %r15, %r13;
	setp.ge.s32 	%p1, %r1, %r12;
	@%p1 bra 	$L__BB5_14;
	cvta.to.global.u64 	%rd4, %rd1;
	cvta.to.global.u64 	%rd5, %rd2;
	mul.wide.s32 	%rd6, %r1, 4;
	add.s64 	%rd7, %rd4, %rd6;
	ld.global.f32 	%f1, [%rd7];
	add.s64 	%rd8, %rd5, %rd6;
	ld.global.f32 	%f20, [%rd8];
	abs.f32 	%f2, %f20;
	abs.f32 	%f46, %f1;
	setp.lt.f32 	%p2, %f46, %f2;
	@%p2 bra 	$L__BB5_13;
	mul.f32 	%f4, %f2, 0f4B000000;
	setp.gtu.f32 	%p3, %f46, %f4;
	@%p3 bra 	$L__BB5_9;
	div.approx.f32 	%f21, %f46, %f2;
	cvt.rzi.f32.f32 	%f44, %f21;
	neg.f32 	%f6, %f2;
	fma.rn.f32 	%f7, %f6, %f44, %f46;
	mov.b32 	%r2, %f7;
	mov.b32 	%r16, %f2;
	setp.lt.u32 	%p4, %r2, %r16;
	@%p4 bra 	$L__BB5_8;
	setp.lt.u32 	%p5, %r2, -2147483647;
	@%p5 bra 	$L__BB5_6;
	add.f32 	%f26, %f44, 0fBF800000;
	setp.lt.f32 	%p8, %f7, %f6;
	add.f32 	%f27, %f26, 0fBF800000;
	selp.f32 	%f44, %f27, %f26, %p8;
	bra.uni 	$L__BB5_8;
$L__BB5_6:
	add.f32 	%f44, %f44, 0f3F800000;
	add.f32 	%f22, %f2, %f2;
	setp.ltu.f32 	%p6, %f7, %f22;
	@%p6 bra 	$L__BB5_8;
	add.f32 	%f23, %f44, 0f3F800000;
	fma.rn.f32 	%f24, %f2, 0fC0400000, %f7;
	setp.ge.f32 	%p7, %f24, 0f00000000;
	add.f32 	%f25, %f23, 0f3F800000;
	selp.f32 	%f44, %f25, %f23, %p7;
$L__BB5_8:
	fma.rn.f32 	%f46, %f6, %f44, %f46;
	bra.uni 	$L__BB5_13;
$L__BB5_9:
	mov.b32 	%r3, %f46;
	mov.b32 	%r17, %f4;
	and.b32  	%r4, %r17, -8388608;
	and.b32  	%r18, %r3, 8388607;
	or.b32  	%r24, %r18, 1065353216;
	and.b32  	%r19, %r17, 8388607;
	or.b32  	%r6, %r19, 1065353216;
	mov.b32 	%f45, %r24;
	sub.s32 	%r20, %r3, %r4;
	add.s32 	%r21, %r20, 192937984;
	and.b32  	%r25, %r21, -8388608;
	setp.eq.s32 	%p9, %r25, 0;
	@%p9 bra 	$L__BB5_12;
	mov.b32 	%f28, %r6;
	rcp.approx.ftz.f32 	%f14, %f28;
	neg.f32 	%f15, %f28;
$L__BB5_11:
	min.u32 	%r22, %r25, 192937984;
	add.s32 	%r23, %r24, %r22;
	mov.b32 	%f29, %r23;
	mul.f32 	%f30, %f14, %f29;
	fma.rn.f32 	%f31, %f15, %f30, %f29;
	fma.rn.f32 	%f32, %f31, %f14, %f30;
	fma.rn.f32 	%f33, %f15, %f32, %f29;
	fma.rz.f32 	%f34, %f33, %f14, %f32;
	cvt.rzi.f32.f32 	%f35, %f34;
	fma.rn.f32 	%f45, %f15, %f35, %f29;
	sub.s32 	%r25, %r25, %r22;
	mov.b32 	%r24, %f45;
	setp.ne.s32 	%p10, %r25, 0;
	setp.ne.s32 	%p11, %r24, 0;
	and.pred  	%p12, %p10, %p11;
	@%p12 bra 	$L__BB5_11;
$L__BB5_12:
	mov.b32 	%f37, %r4;
	setp.leu.f32 	%p13, %f2, 0f00000000;
	setp.gt.u32 	%p14, %r3, 2139095039;
	selp.f32 	%f38, 0f7FFFFFFF, %f37, %p14;
	selp.f32 	%f39, 0f7FFFFFFF, %f38, %p13;
	mul.f32 	%f40, %f45, 0f34000000;
	mul.f32 	%f46, %f39, %f40;
$L__BB5_13:
	abs.f32 	%f41, %f46;
	setp.nan.f32 	%p15, %f41, %f41;
	copysign.f32 	%f42, %f1, %f46;
	selp.f32 	%f43, %f46, %f42, %p15;
	cvta.to.global.u64 	%rd9, %rd3;
	add.s64 	%rd11, %rd9, %rd6;
	st.global.f32 	[%rd11], %f43;
$L__BB5_14:
	ret;

}


// ===== COMPILED SASS (sm_100) =====

	.target	sm_100

	.elftype	@"ET_EXEC"


//--------------------- .note.nv.tkinfo           --------------------------
	.section	.note.nv.tkinfo,"",@"SHT_NOTE"
	.sectionflags	@"SHF_NOTE_NV_TKINFO"
	.tkinfo
        /*0018*/ 	.word	0x00000002
        /*0030*/ 	.string	""
        /*0030*/ 	.string	"ptxas"
        /*0030*/ 	.string	"Cuda compilation tools, release 13.0, V13.0.88"
        /*0030*/ 	.string	"Build cuda_13.0.r13.0/compiler.36424714_0"
        /*0030*/ 	.string	"-arch sm_100 -m 64 "



//--------------------- .note.nv.cuinfo           --------------------------
	.section	.note.nv.cuinfo,"",@"SHT_NOTE"
	.sectionflags	@"SHF_NOTE_NV_CUINFO"
        /*0018*/ 	.short	0x0002
        /*001a*/ 	.short	0x0064
        /*001c*/ 	.short	0x0082
	.zero		2


//--------------------- .nv.info                  --------------------------
	.section	.nv.info,"",@"SHT_CUDA_INFO"
	.align	4


	//----- nvinfo : EIATTR_REGCOUNT
	.align		4
        /*0000*/ 	.byte	0x04, 0x2f
        /*0002*/ 	.short	(.L_1 - .L_0)
	.align		4
.L_0:
        /*0004*/ 	.word	index@(_Z16vectorMultKernelPfS_S_i)
        /*0008*/ 	.word	0x0000000c


	//----- nvinfo : EIATTR_FRAME_SIZE
	.align		4
.L_1:
        /*000c*/ 	.byte	0x04, 0x11
        /*000e*/ 	.short	(.L_3 - .L_2)
	.align		4
.L_2:
        /*0010*/ 	.word	index@(_Z16vectorMultKernelPfS_S_i)
        /*0014*/ 	.word	0x00000000


	//----- nvinfo : EIATTR_REGCOUNT
	.align		4
.L_3:
        /*0018*/ 	.byte	0x04, 0x2f
        /*001a*/ 	.short	(.L_5 - .L_4)
	.align		4
.L_4:
        /*001c*/ 	.word	index@(_Z15vectorDivKernelPfS_S_i)
        /*0020*/ 	.word	0x00000010


	//----- nvinfo : EIATTR_FRAME_SIZE
	.align		4
.L_5:
        /*0024*/ 	.byte	0x04, 0x11
        /*0026*/ 	.short	(.L_7 - .L_6)
	.align		4
.L_6:
        /*0028*/ 	.word	index@($__internal_0_$__cuda_sm3x_div_rn_noftz_f32_slowpath)
        /*002c*/ 	.word	0x00000000


	//----- nvinfo : EIATTR_FRAME_SIZE
	.align		4
.L_7:
        /*0030*/ 	.byte	0x04, 0x11
        /*0032*/ 	.short	(.L_9 - .L_8)
	.align		4
.L_8:
        /*0034*/ 	.word	index@(_Z15vectorDivKernelPfS_S_i)
        /*0038*/ 	.word	0x00000000


	//----- nvinfo : EIATTR_REGCOUNT
	.align		4
.L_9:
        /*003c*/ 	.byte	0x04, 0x2f
        /*003e*/ 	.short	(.L_11 - .L_10)
	.align		4
.L_10:
        /*0040*/ 	.word	index@(_Z19vectorAbsDiffKernelPfS_S_i)
        /*0044*/ 	.word	0x0000000c


	//----- nvinfo : EIATTR_FRAME_SIZE
	.align		4
.L_11:
        /*0048*/ 	.byte	0x04, 0x11
        /*004a*/ 	.short	(.L_13 - .L_12)
	.align		4
.L_12:
        /*004c*/ 	.word	index@(_Z19vectorAbsDiffKernelPfS_S_i)
        /*0050*/ 	.word	0x00000000


	//----- nvinfo : EIATTR_REGCOUNT
	.align		4
.L_13:
        /*0054*/ 	.byte	0x04, 0x2f
        /*0056*/ 	.short	(.L_15 - .L_14)
	.align		4
.L_14:
        /*0058*/ 	.word	index@(_Z15vectorMaxKernelPfS_S_i)
        /*005c*/ 	.word	0x0000000c


	//----- nvinfo : EIATTR_FRAME_SIZE
	.align		4
.L_15:
        /*0060*/ 	.byte	0x04, 0x11
        /*0062*/ 	.short	(.L_17 - .L_16)
	.align		4
.L_16:
        /*0064*/ 	.word	index@(_Z15vectorMaxKernelPfS_S_i)
        /*0068*/ 	.word	0x00000000


	//----- nvinfo : EIATTR_REGCOUNT
	.align		4
.L_17:
        /*006c*/ 	.byte	0x04, 0x2f
        /*006e*/ 	.short	(.L_19 - .L_18)
	.align		4
.L_18:
        /*0070*/ 	.word	index@(_Z15vectorMinKernelPfS_S_i)
        /*0074*/ 	.word	0x0000000c


	//----- nvinfo : EIATTR_FRAME_SIZE
	.align		4
.L_19:
        /*0078*/ 	.byte	0x04, 0x11
        /*007a*/ 	.short	(.L_21 - .L_20)
	.align		4
.L_20:
        /*007c*/ 	.word	index@(_Z15vectorMinKernelPfS_S_i)
        /*0080*/ 	.word	0x00000000


	//----- nvinfo : EIATTR_REGCOUNT
	.align		4
.L_21:
        /*0084*/ 	.byte	0x04, 0x2f
        /*0086*/ 	.short	(.L_23 - .L_22)
	.align		4
.L_22:
        /*0088*/ 	.word	index@(_Z19vectorModulusKernelPfS_S_i)
        /*008c*/ 	.word	0x0000000d


	//----- nvinfo : EIATTR_FRAME_SIZE
	.align		4
.L_23:
        /*0090*/ 	.byte	0x04, 0x11
        /*0092*/ 	.short	(.L_25 - .L_24)
	.align		4
.L_24:
        /*0094*/ 	.word	index@(_Z19vectorModulusKernelPfS_S_i)
        /*0098*/ 	.word	0x00000000


	//----- nvinfo : EIATTR_MIN_STACK_SIZE
	.align		4
.L_25:
        /*009c*/ 	.byte	0x04, 0x12
        /*009e*/ 	.short	(.L_27 - .L_26)
	.align		4
.L_26:
        /*00a0*/ 	.word	index@(_Z19vectorModulusKernelPfS_S_i)
        /*00a4*/ 	.word	0x00000000


	//----- nvinfo : EIATTR_MIN_STACK_SIZE
	.align		4
.L_27:
        /*00a8*/ 	.byte	0x04, 0x12
        /*00aa*/ 	.short	(.L_29 - .L_28)
	.align		4
.L_28:
        /*00ac*/ 	.word	index@(_Z15vectorMinKernelPfS_S_i)
        /*00b0*/ 	.word	0x00000000


	//----- nvinfo : EIATTR_MIN_STACK_SIZE
	.align		4
.L_29:
        /*00b4*/ 	.byte	0x04, 0x12
        /*00b6*/ 	.short	(.L_31 - .L_30)
	.align		4
.L_30:
        /*00b8*/ 	.word	index@(_Z15vectorMaxKernelPfS_S_i)
        /*00bc*/ 	.word	0x00000000


	//----- nvinfo : EIATTR_MIN_STACK_SIZE
	.align		4
.L_31:
        /*00c0*/ 	.byte	0x04, 0x12
        /*00c2*/ 	.short	(.L_33 - .L_32)
	.align		4
.L_32:
        /*00c4*/ 	.word	index@(_Z19vectorAbsDiffKernelPfS_S_i)
        /*00c8*/ 	.word	0x00000000


	//----- nvinfo : EIATTR_MIN_STACK_SIZE
	.align		4
.L_33:
        /*00cc*/ 	.byte	0x04, 0x12
        /*00ce*/ 	.short	(.L_35 - .L_34)
	.align		4
.L_34:
        /*00d0*/ 	.word	index@(_Z15vectorDivKernelPfS_S_i)
        /*00d4*/ 	.word	0x00000000


	//----- nvinfo : EIATTR_MIN_STACK_SIZE
	.align		4
.L_35:
        /*00d8*/ 	.byte	0x04, 0x12
        /*00da*/ 	.short	(.L_37 - .L_36)
	.align		4
.L_36:
        /*00dc*/ 	.word	index@(_Z16vectorMultKernelPfS_S_i)
        /*00e0*/ 	.word	0x00000000
.L_37:


//--------------------- .nv.compat                --------------------------
	.section	.nv.compat,"",@"SHT_CUDA_COMPAT_INFO"
	.align	4
        /*0000*/ 	.byte	0x02, 0x09, 0x00, 0x00, 0x02, 0x02, 0x01, 0x00, 0x02, 0x05, 0x05, 0x00, 0x03, 0x07, 0x01, 0x01
        /*0010*/ 	.byte	0x02, 0x03, 0x00, 0x00, 0x02, 0x06, 0x01, 0x00, 0x04, 0x0b, 0x08, 0x00, 0x01, 0x00, 0x00, 0x00
        /*0020*/ 	.byte	0x00, 0x00, 0x00, 0x00


//--------------------- .nv.info._Z19vectorModulusKernelPfS_S_i --------------------------
	.section	.nv.info._Z19vectorModulusKernelPfS_S_i,"",@"SHT_CUDA_INFO"
	.sectionflags	@""
	.align	4


	//----- nvinfo : EIATTR_CUDA_API_VERSION
	.align		4
        /*0000*/ 	.byte	0x04, 0x37
        /*0002*/ 	.short	(.L_39 - .L_38)
.L_38:
        /*0004*/ 	.word	0x00000082


	//----- nvinfo : EIATTR_KPARAM_INFO
	.align		4
.L_39:
        /*0008*/ 	.byte	0x04, 0x17
        /*000a*/ 	.short	(.L_41 - .L_40)
.L_40:
        /*000c*/ 	.word	0x00000000
        /*0010*/ 	.short	0x0003
        /*0012*/ 	.short	0x0018
        /*0014*/ 	.byte	0x00, 0xf0, 0x11, 0x00


	//----- nvinfo : EIATTR_KPARAM_INFO
	.align		4
.L_41:
        /*0018*/ 	.byte	0x04, 0x17
        /*001a*/ 	.short	(.L_43 - .L_42)
.L_42:
        /*001c*/ 	.word	0x00000000
        /*0020*/ 	.short	0x0002
        /*0022*/ 	.short	0x0010
        /*0024*/ 	.byte	0x00, 0xf5, 0x21, 0x00


	//----- nvinfo : EIATTR_KPARAM_INFO
	.align		4
.L_43:
        /*0028*/ 	.byte	0x04, 0x17
        /*002a*/ 	.short	(.L_45 - .L_44)
.L_44:
        /*002c*/ 	.word	0x00000000
        /*0030*/ 	.short	0x0001
        /*0032*/ 	.short	0x0008
        /*0034*/ 	.byte	0x00, 0xf5, 0x21, 0x00


	//----- nvinfo : EIATTR_KPARAM_INFO
	.align		4
.L_45:
        /*0038*/ 	.byte	0x04, 0x17
        /*003a*/ 	.short	(.L_47 - .L_46)
.L_46:
        /*003c*/ 	.word	0x00000000
        /*0040*/ 	.short	0x0000
        /*0042*/ 	.short	0x0000
        /*0044*/ 	.byte	0x00, 0xf5, 0x21, 0x00


	//----- nvinfo : EIATTR_SPARSE_MMA_MASK
	.align		4
.L_47:
        /*0048*/ 	.byte	0x03, 0x50
        /*004a*/ 	.short	0x0000


	//----- nvinfo : EIATTR_MAXREG_COUNT
	.align		4
        /*004c*/ 	.byte	0x03, 0x1b
        /*004e*/ 	.short	0x00ff


	//----- nvinfo : EIATTR_MERCURY_ISA_VERSION
	.align		4
        /*0050*/ 	.byte	0x03, 0x5f
        /*0052*/ 	.short	0x0101


	//----- nvinfo : EIATTR_VRC_CTA_INIT_COUNT
	.align		4
        /*0054*/ 	.byte	0x02, 0x4a
	.zero		1
	.zero		1


	//----- nvinfo : EIATTR_EXIT_INSTR_OFFSETS
	.align		4
        /*0058*/ 	.byte	0x04, 0x1c
        /*005a*/ 	.short	(.L_49 - .L_48)


	//   ....[0]....
.L_48:
        /*005c*/ 	.word	0x00000070


	//   ....[1]....
        /*0060*/ 	.word	0x00000590


	//----- nvinfo : EIATTR_CRS_STACK_SIZE
	.align		4
.L_49:
        /*0064*/ 	.byte	0x04, 0x1e
        /*0066*/ 	.short	(.L_51 - .L_50)
.L_50:
        /*0068*/ 	.word	0x00000000


	//----- nvinfo : EIATTR_CBANK_PARAM_SIZE
	.align		4
.L_51:
        /*006c*/ 	.byte	0x03, 0x19
        /*006e*/ 	.short	0x001c


	//----- nvinfo : EIATTR_PARAM_CBANK
	.align		4
        /*0070*/ 	.byte	0x04, 0x0a
        /*0072*/ 	.short	(.L_53 - .L_52)
	.align		4
.L_52:
        /*0074*/ 	.word	index@(.nv.constant0._Z19vectorModulusKernelPfS_S_i)
        /*0078*/ 	.short	0x0380
        /*007a*/ 	.short	0x001c


	//----- nvinfo : EIATTR_SW_WAR
	.align		4
.L_53:
        /*007c*/ 	.byte	0x04, 0x36
        /*007e*/ 	.short	(.L_55 - .L_54)
.L_54:
        /*0080*/ 	.word	0x00000008
.L_55:


//--------------------- .nv.info._Z15vectorMinKernelPfS_S_i --------------------------
	.section	.nv.info._Z15vectorMinKernelPfS_S_i,"",@"SHT_CUDA_INFO"
	.sectionflags	@""
	.align	4


	//----- nvinfo : EIATTR_CUDA_API_VERSION
	.align		4
        /*0000*/ 	.byte	0x04, 0x37
        /*0002*/ 	.short	(.L_57 - .L_56)
.L_56:
        /*0004*/ 	.word	0x00000082


	//----- nvinfo : EIATTR_KPARAM_INFO
	.align		4
.L_57:
        /*0008*/ 	.byte	0x04, 0x17
        /*000a*/ 	.short	(.L_59 - .L_58)
.L_58:
        /*000c*/ 	.word	0x00000000
        /*0010*/ 	.short	0x0003
        /*0012*/ 	.short	0x0018
        /*0014*/ 	.byte	0x00, 0xf0, 0x11, 0x00


	//----- nvinfo : EIATTR_KPARAM_INFO
	.align		4
.L_59:
        /*0018*/ 	.byte	0x04, 0x17
        /*001a*/ 	.short	(.L_61 - .L_60)
.L_60:
        /*001c*/ 	.word	0x00000000
        /*0020*/ 	.short	0x0002
        /*0022*/ 	.short	0x0010
        /*0024*/ 	.byte	0x00, 0xf5, 0x21, 0x00


	//----- nvinfo : EIATTR_KPARAM_INFO
	.align		4
.L_61:
        /*0028*/ 	.byte	0x04, 0x17
        /*002a*/ 	.short	(.L_63 - .L_62)
.L_62:
        /*002c*/ 	.word	0x00000000
        /*0030*/ 	.short	0x0001
        /*0032*/ 	.short	0x0008
        /*0034*/ 	.byte	0x00, 0xf5, 0x21, 0x00


	//----- nvinfo : EIATTR_KPARAM_INFO
	.align		4
.L_63:
        /*0038*/ 	.byte	0x04, 0x17
        /*003a*/ 	.short	(.L_65 - .L_64)
.L_64:
        /*003c*/ 	.word	0x00000000
        /*0040*/ 	.short	0x0000
        /*0042*/ 	.short	0x0000
        /*0044*/ 	.byte	0x00, 0xf5, 0x21, 0x00


	//----- nvinfo : EIATTR_SPARSE_MMA_MASK
	.align		4
.L_65:
        /*0048*/ 	.byte	0x03, 0x50
        /*004a*/ 	.short	0x0000


	//----- nvinfo : EIATTR_MAXREG_COUNT
	.align		4
        /*004c*/ 	.byte	0x03, 0x1b
        /*004e*/ 	.short	0x00ff


	//----- nvinfo : EIATTR_MERCURY_ISA_VERSION
	.align		4
        /*0050*/ 	.byte	0x03, 0x5f
        /*0052*/ 	.short	0x0101


	//----- nvinfo : EIATTR_VRC_CTA_INIT_COUNT
	.align		4
        /*0054*/ 	.byte	0x02, 0x4a
	.zero		1
	.zero		1


	//----- nvinfo : EIATTR_EXIT_INSTR_OFFSETS
	.align		4
        /*0058*/ 	.byte	0x04, 0x1c
        /*005a*/ 	.short	(.L_67 - .L_66)


	//   ....[0]....
.L_66:
        /*005c*/ 	.word	0x00000070


	//   ....[1]....
        /*0060*/ 	.word	0x00000130


	//----- nvinfo : EIATTR_CBANK_PARAM_SIZE
	.align		4
.L_67:
        /*0064*/ 	.byte	0x03, 0x19
        /*0066*/ 	.short	0x001c


	//----- nvinfo : EIATTR_PARAM_CBANK
	.align		4
        /*0068*/ 	.byte	0x04, 0x0a
        /*006a*/ 	.short	(.L_69 - .L_68)
	.align		4
.L_68:
        /*006c*/ 	.word	index@(.nv.constant0._Z15vectorMinKernelPfS_S_i)
        /*0070*/ 	.short	0x0380
        /*0072*/ 	.short	0x001c


	//----- nvinfo : EIATTR_SW_WAR
	.align		4
.L_69:
        /*0074*/ 	.byte	0x04, 0x36
        /*0076*/ 	.short	(.L_71 - .L_70)
.L_70:
        /*0078*/ 	.word	0x00000008
.L_71:


//--------------------- .nv.info._Z15vectorMaxKernelPfS_S_i --------------------------
	.section	.nv.info._Z15vectorMaxKernelPfS_S_i,"",@"SHT_CUDA_INFO"
	.sectionflags	@""
	.align	4


	//----- nvinfo : EIATTR_CUDA_API_VERSION
	.align		4
        /*0000*/ 	.byte	0x04, 0x37
        /*0002*/ 	.short	(.L_73 - .L_72)
.L_72:
        /*0004*/ 	.word	0x00000082


	//----- nvinfo : EIATTR_KPARAM_INFO
	.align		4
.L_73:
        /*0008*/ 	.byte	0x04, 0x17
        /*000a*/ 	.short	(.L_75 - .L_74)
.L_74:
        /*000c*/ 	.word	0x00000000
        /*0010*/ 	.short	0x0003
        /*0012*/ 	.short	0x0018
        /*0014*/ 	.byte	0x00, 0xf0, 0x11, 0x00


	//----- nvinfo : EIATTR_KPARAM_INFO
	.align		4
.L_75:
        /*0018*/ 	.byte	0x04, 0x17
        /*001a*/ 	.short	(.L_77 - .L_76)
.L_76:
        /*001c*/ 	.word	0x00000000
        /*0020*/ 	.short	0x0002
        /*0022*/ 	.short	0x0010
        /*0024*/ 	.byte	0x00, 0xf5, 0x21, 0x00


	//----- nvinfo : EIATTR_KPARAM_INFO
	.align		4
.L_77:
        /*0028*/ 	.byte	0x04, 0x17
        /*002a*/ 	.short	(.L_79 - .L_78)
.L_78:
        /*002c*/ 	.word	0x00000000
        /*0030*/ 	.short	0x0001
        /*0032*/ 	.short	0x0008
        /*0034*/ 	.byte	0x00, 0xf5, 0x21, 0x00


	//----- nvinfo : EIATTR_KPARAM_INFO
	.align		4
.L_79:
        /*0038*/ 	.byte	0x04, 0x17
        /*003a*/ 	.short	(.L_81 - .L_80)
.L_80:
        /*003c*/ 	.word	0x00000000
        /*0040*/ 	.short	0x0000
        /*0042*/ 	.short	0x0000
        /*0044*/ 	.byte	0x00, 0xf5, 0x21, 0x00


	//----- nvinfo : EIATTR_SPARSE_MMA_MASK
	.align		4
.L_81:
        /*0048*/ 	.byte	0x03, 0x50
        /*004a*/ 	.short	0x0000


	//----- nvinfo : EIATTR_MAXREG_COUNT
	.align		4
        /*004c*/ 	.byte	0x03, 0x1b
        /*004e*/ 	.short	0x00ff


	//----- nvinfo : EIATTR_MERCURY_ISA_VERSION
	.align		4
        /*0050*/ 	.byte	0x03, 0x5f
        /*0052*/ 	.short	0x0101


	//----- nvinfo : EIATTR_VRC_CTA_INIT_COUNT
	.align		4
        /*0054*/ 	.byte	0x02, 0x4a
	.zero		1
	.zero		1


	//----- nvinfo : EIATTR_EXIT_INSTR_OFFSETS
	.align		4
        /*0058*/ 	.byte	0x04, 0x1c
        /*005a*/ 	.short	(.L_83 - .L_82)


	//   ....[0]....
.L_82:
        /*005c*/ 	.word	0x00000070


	//   ....[1]....
        /*0060*/ 	.word	0x00000130


	//----- nvinfo : EIATTR_CBANK_PARAM_SIZE
	.align		4
.L_83:
        /*0064*/ 	.byte	0x03, 0x19
        /*0066*/ 	.short	0x001c


	//----- nvinfo : EIATTR_PARAM_CBANK
	.align		4
        /*0068*/ 	.byte	0x04, 0x0a
        /*006a*/ 	.short	(.L_85 - .L_84)
	.align		4
.L_84:
        /*006c*/ 	.word	index@(.nv.constant0._Z15vectorMaxKernelPfS_S_i)
        /*0070*/ 	.short	0x0380
        /*0072*/ 	.short	0x001c


	//----- nvinfo : EIATTR_SW_WAR
	.align		4
.L_85:
        /*0074*/ 	.byte	0x04, 0x36
        /*0076*/ 	.short	(.L_87 - .L_86)
.L_86:
        /*0078*/ 	.word	0x00000008
.L_87:


//--------------------- .nv.info._Z19vectorAbsDiffKernelPfS_S_i --------------------------
	.section	.nv.info._Z19vectorAbsDiffKernelPfS_S_i,"",@"SHT_CUDA_INFO"
	.sectionflags	@""
	.align	4


	//----- nvinfo : EIATTR_CUDA_API_VERSION
	.align		4
        /*0000*/ 	.byte	0x04, 0x37
        /*0002*/ 	.short	(.L_89 - .L_88)
.L_88:
        /*0004*/ 	.word	0x00000082


	//----- nvinfo : EIATTR_KPARAM_INFO
	.align		4
.L_89:
        /*0008*/ 	.byte	0x04, 0x17
        /*000a*/ 	.short	(.L_91 - .L_90)
.L_90:
        /*000c*/ 	.word	0x00000000
        /*0010*/ 	.short	0x0003
        /*0012*/ 	.short	0x0018
        /*0014*/ 	.byte	0x00, 0xf0, 0x11, 0x00


	//----- nvinfo : EIATTR_KPARAM_INFO
	.align		4
.L_91:
        /*0018*/ 	.byte	0x04, 0x17
        /*001a*/ 	.short	(.L_93 - .L_92)
.L_92:
        /*001c*/ 	.word	0x00000000
        /*0020*/ 	.short	0x0002
        /*0022*/ 	.short	0x0010
        /*0024*/ 	.byte	0x00, 0xf5, 0x21, 0x00


	//----- nvinfo : EIATTR_KPARAM_INFO
	.align		4
.L_93:
        /*0028*/ 	.byte	0x04, 0x17
        /*002a*/ 	.short	(.L_95 - .L_94)
.L_94:
        /*002c*/ 	.word	0x00000000
        /*0030*/ 	.short	0x0001
        /*0032*/ 	.short	0x0008
        /*0034*/ 	.byte	0x00, 0xf5, 0x21, 0x00


	//----- nvinfo : EIATTR_KPARAM_INFO
	.align		4
.L_95:
        /*0038*/ 	.byte	0x04, 0x17
        /*003a*/ 	.short	(.L_97 - .L_96)
.L_96:
        /*003c*/ 	.word	0x00000000
        /*0040*/ 	.short	0x0000
        /*0042*/ 	.short	0x0000
        /*0044*/ 	.byte	0x00, 0xf5, 0x21, 0x00


	//----- nvinfo : EIATTR_SPARSE_MMA_MASK
	.align		4
.L_97:
        /*0048*/ 	.byte	0x03, 0x50
        /*004a*/ 	.short	0x0000


	//----- nvinfo : EIATTR_MAXREG_COUNT
	.align		4
        /*004c*/ 	.byte	0x03, 0x1b
        /*004e*/ 	.short	0x00ff


	//----- nvinfo : EIATTR_MERCURY_ISA_VERSION
	.align		4
        /*0050*/ 	.byte	0x03, 0x5f
        /*0052*/ 	.short	0x0101


	//----- nvinfo : EIATTR_VRC_CTA_INIT_COUNT
	.align		4
        /*0054*/ 	.byte	0x02, 0x4a
	.zero		1
	.zero		1


	//----- nvinfo : EIATTR_EXIT_INSTR_OFFSETS
	.align		4
        /*0058*/ 	.byte	0x04, 0x1c
        /*005a*/ 	.short	(.L_99 - .L_98)


	//   ....[0]....
.L_98:
        /*005c*/ 	.word	0x00000070


	//   ....[1]....
        /*0060*/ 	.word	0x00000140


	//----- nvinfo : EIATTR_CBANK_PARAM_SIZE
	.align		4
.L_99:
        /*0064*/ 	.byte	0x03, 0x19
        /*0066*/ 	.short	0x001c


	//----- nvinfo : EIATTR_PARAM_CBANK
	.align		4
        /*0068*/ 	.byte	0x04, 0x0a
        /*006a*/ 	.short	(.L_101 - .L_100)
	.align		4
.L_100:
        /*006c*/ 	.word	index@(.nv.constant0._Z19vectorAbsDiffKernelPfS_S_i)
        /*0070*/ 	.short	0x0380
        /*0072*/ 	.short	0x001c


	//----- nvinfo : EIATTR_SW_WAR
	.align		4
.L_101:
        /*0074*/ 	.byte	0x04, 0x36
        /*0076*/ 	.short	(.L_103 - .L_102)
.L_102:
        /*0078*/ 	.word	0x00000008
.L_103:


//--------------------- .nv.info._Z15vectorDivKernelPfS_S_i --------------------------
	.section	.nv.info._Z15vectorDivKernelPfS_S_i,"",@"SHT_CUDA_INFO"
	.sectionflags	@""
	.align	4


	//----- nvinfo : EIATTR_CUDA_API_VERSION
	.align		4
        /*0000*/ 	.byte	0x04, 0x37
        /*0002*/ 	.short	(.L_105 - .L_104)
.L_104:
        /*0004*/ 	.word	0x00000082


	//----- nvinfo : EIATTR_KPARAM_INFO
	.align		4
.L_105:
        /*0008*/ 	.byte	0x04, 0x17
        /*000a*/ 	.short	(.L_107 - .L_106)
.L_106:
        /*000c*/ 	.word	0x00000000
        /*0010*/ 	.short	0x0003
        /*0012*/ 	.short	0x0018
        /*0014*/ 	.byte	0x00, 0xf0, 0x11, 0x00


	//----- nvinfo : EIATTR_KPARAM_INFO
	.align		4
.L_107:
        /*0018*/ 	.byte	0x04, 0x17
        /*001a*/ 	.short	(.L_109 - .L_108)
.L_108:
        /*001c*/ 	.word	0x00000000
        /*0020*/ 	.short	0x0002
        /*0022*/ 	.short	0x0010
        /*0024*/ 	.byte	0x00, 0xf5, 0x21, 0x00


	//----- nvinfo : EIATTR_KPARAM_INFO
	.align		4
.L_109:
        /*0028*/ 	.byte	0x04, 0x17
        /*002a*/ 	.short	(.L_111 - .L_110)
.L_110:
        /*002c*/ 	.word	0x00000000
        /*0030*/ 	.short	0x0001
        /*0032*/ 	.short	0x0008
        /*0034*/ 	.byte	0x00, 0xf5, 0x21, 0x00


	//----- nvinfo : EIATTR_KPARAM_INFO
	.align		4
.L_111:
        /*0038*/ 	.byte	0x04, 0x17
        /*003a*/ 	.short	(.L_113 - .L_112)
.L_112:
        /*003c*/ 	.word	0x00000000
        /*0040*/ 	.short	0x0000
        /*0042*/ 	.short	0x0000
        /*0044*/ 	.byte	0x00, 0xf5, 0x21, 0x00


	//----- nvinfo : EIATTR_SPARSE_MMA_MASK
	.align		4
.L_113:
        /*0048*/ 	.byte	0x03, 0x50
        /*004a*/ 	.short	0x0000


	//----- nvinfo : EIATTR_MAXREG_COUNT
	.align		4
        /*004c*/ 	.byte	0x03, 0x1b
        /*004e*/ 	.short	0x00ff


	//----- nvinfo : EIATTR_MERCURY_ISA_VERSION
	.align		4
        /*0050*/ 	.byte	0x03, 0x5f
        /*0052*/ 	.short	0x0101


	//----- nvinfo : EIATTR_VRC_CTA_INIT_COUNT
	.align		4
        /*0054*/ 	.byte	0x02, 0x4a
	.zero		1
	.zero		1


	//----- nvinfo : EIATTR_EXIT_INSTR_OFFSETS
	.align		4
        /*0058*/ 	.byte	0x04, 0x1c
        /*005a*/ 	.short	(.L_115 - .L_114)


	//   ....[0]....
.L_114:
        /*005c*/ 	.word	0x00000070


	//   ....[1]....
        /*0060*/ 	.word	0x000001f0


	//----- nvinfo : EIATTR_CRS_STACK_SIZE
	.align		4
.L_115:
        /*0064*/ 	.byte	0x04, 0x1e
        /*0066*/ 	.short	(.L_117 - .L_116)
.L_116:
        /*0068*/ 	.word	0x00000000


	//----- nvinfo : EIATTR_CBANK_PARAM_SIZE
	.align		4
.L_117:
        /*006c*/ 	.byte	0x03, 0x19
        /*006e*/ 	.short	0x001c


	//----- nvinfo : EIATTR_PARAM_CBANK
	.align		4
        /*0070*/ 	.byte	0x04, 0x0a
        /*0072*/ 	.short	(.L_119 - .L_118)
	.align		4
.L_118:
        /*0074*/ 	.word	index@(.nv.constant0._Z15vectorDivKernelPfS_S_i)
        /*0078*/ 	.short	0x0380
        /*007a*/ 	.short	0x001c


	//----- nvinfo : EIATTR_SW_WAR
	.align		4
.L_119:
        /*007c*/ 	.byte	0x04, 0x36
        /*007e*/ 	.short	(.L_121 - .L_120)
.L_120:
        /*0080*/ 	.word	0x00000008
.L_121:


//--------------------- .nv.info._Z16vectorMultKernelPfS_S_i --------------------------
	.section	.nv.info._Z16vectorMultKernelPfS_S_i,"",@"SHT_CUDA_INFO"
	.sectionflags	@""
	.align	4


	//----- nvinfo : EIATTR_CUDA_API_VERSION
	.align		4
        /*0000*/ 	.byte	0x04, 0x37
        /*0002*/ 	.short	(.L_123 - .L_122)
.L_122:
        /*0004*/ 	.word	0x00000082


	//----- nvinfo : EIATTR_KPARAM_INFO
	.align		4
.L_123:
        /*0008*/ 	.byte	0x04, 0x17
        /*000a*/ 	.short	(.L_125 - .L_124)
.L_124:
        /*000c*/ 	.word	0x00000000
        /*0010*/ 	.short	0x0003
        /*0012*/ 	.short	0x0018
        /*0014*/ 	.byte	0x00, 0xf0, 0x11, 0x00


	//----- nvinfo : EIATTR_KPARAM_INFO
	.align		4
.L_125:
        /*0018*/ 	.byte	0x04, 0x17
        /*001a*/ 	.short	(.L_127 - .L_126)
.L_126:
        /*001c*/ 	.word	0x00000000
        /*0020*/ 	.short	0x0002
        /*0022*/ 	.short	0x0010
        /*0024*/ 	.byte	0x00, 0xf5, 0x21, 0x00


	//----- nvinfo : EIATTR_KPARAM_INFO
	.align		4
.L_127:
        /*0028*/ 	.byte	0x04, 0x17
        /*002a*/ 	.short	(.L_129 - .L_128)
.L_128:
        /*002c*/ 	.word	0x00000000
        /*0030*/ 	.short	0x0001
        /*0032*/ 	.short	0x0008
        /*0034*/ 	.byte	0x00, 0xf5, 0x21, 0x00


	//----- nvinfo : EIATTR_KPARAM_INFO
	.align		4
.L_129:
        /*0038*/ 	.byte	0x04, 0x17
        /*003a*/ 	.short	(.L_131 - .L_130)
.L_130:
        /*003c*/ 	.word	0x00000000
        /*0040*/ 	.short	0x0000
        /*0042*/ 	.short	0x0000
        /*0044*/ 	.byte	0x00, 0xf5, 0x21, 0x00


	//----- nvinfo : EIATTR_SPARSE_MMA_MASK
	.align		4
.L_131:
        /*0048*/ 	.byte	0x03, 0x50
        /*004a*/ 	.short	0x0000


	//----- nvinfo : EIATTR_MAXREG_COUNT
	.align		4
        /*004c*/ 	.byte	0x03, 0x1b
        /*004e*/ 	.short	0x00ff


	//----- nvinfo : EIATTR_MERCURY_ISA_VERSION
	.align		4
        /*0050*/ 	.byte	0x03, 0x5f
        /*0052*/ 	.short	0x0101


	//----- nvinfo : EIATTR_VRC_CTA_INIT_COUNT
	.align		4
        /*0054*/ 	.byte	0x02, 0x4a
	.zero		1
	.zero		1


	//----- nvinfo : EIATTR_EXIT_INSTR_OFFSETS
	.align		4
        /*0058*/ 	.byte	0x04, 0x1c
        /*005a*/ 	.short	(.L_133 - .L_132)


	//   ....[0]....
.L_132:
        /*005c*/ 	.word	0x00000070


	//   ....[1]....
        /*0060*/ 	.word	0x00000130


	//----- nvinfo : EIATTR_CBANK_PARAM_SIZE
	.align		4
.L_133:
        /*0064*/ 	.byte	0x03, 0x19
        /*0066*/ 	.short	0x001c


	//----- nvinfo : EIATTR_PARAM_CBANK
	.align		4
        /*0068*/ 	.byte	0x04, 0x0a
        /*006a*/ 	.short	(.L_135 - .L_134)
	.align		4
.L_134:
        /*006c*/ 	.word	index@(.nv.constant0._Z16vectorMultKernelPfS_S_i)
        /*0070*/ 	.short	0x0380
        /*0072*/ 	.short	0x001c


	//----- nvinfo : EIATTR_SW_WAR
	.align		4
.L_135:
        /*0074*/ 	.byte	0x04, 0x36
        /*0076*/ 	.short	(.L_137 - .L_136)
.L_136:
        /*0078*/ 	.word	0x00000008
.L_137:


//--------------------- .nv.callgraph             --------------------------
	.section	.nv.callgraph,"",@"SHT_CUDA_CALLGRAPH"
	.align	4
	.sectionentsize	8
	.align		4
        /*0000*/ 	.word	0x00000000
	.align		4
        /*0004*/ 	.word	0xffffffff
	.align		4
        /*0008*/ 	.word	0x00000000
	.align		4
        /*000c*/ 	.word	0xfffffffe
	.align		4
        /*0010*/ 	.word	0x00000000
	.align		4
        /*0014*/ 	.word	0xfffffffd
	.align		4
        /*0018*/ 	.word	0x00000000
	.align		4
        /*001c*/ 	.word	0xfffffffc


//--------------------- .text._Z19vectorModulusKernelPfS_S_i --------------------------
	.section	.text._Z19vectorModulusKernelPfS_S_i,"ax",@progbits
	.align	128
        .global         _Z19vectorModulusKernelPfS_S_i
        .type           _Z19vectorModulusKernelPfS_S_i,@function
        .size           _Z19vectorModulusKernelPfS_S_i,(.L_x_28 - _Z19vectorModulusKernelPfS_S_i)
        .other          _Z19vectorModulusKernelPfS_S_i,@"STO_CUDA_ENTRY STV_DEFAULT"
_Z19vectorModulusKernelPfS_S_i:
.text._Z19vectorModulusKernelPfS_S_i:
[----:B------:R-:W-:Y:S01]  /*0000*/  LDC R1, c[0x0][0x37c] ;  /* 0x0000df00ff017b82 */ /* 0x000fe20000000800 */
[----:B------:R-:W0:Y:S07]  /*0010*/  S2R R0, SR_TID.X ;  /* 0x0000000000007919 */ /* 0x000e2e0000002100 */
[----:B------:R-:W0:Y:S01]  /*0020*/  S2UR UR4, SR_CTAID.X ;  /* 0x00000000000479c3 */ /* 0x000e220000002500 */
[----:B------:R-:W1:Y:S07]  /*0030*/  LDCU UR5, c[0x0][0x398] ;  /* 0x00007300ff0577ac */ /* 0x000e6e0008000800 */
[----:B------:R-:W0:Y:S02]  /*0040*/  LDC R3, c[0x0][0x360] ;  /* 0x0000d800ff037b82 */ /* 0x000e240000000800 */
[----:B0-----:R-:W-:-:S05]  /*0050*/  IMAD R0, R3, UR4, R0 ;  /* 0x0000000403007c24 */ /* 0x001fca000f8e0200 */
[----:B-1----:R-:W-:-:S13]  /*0060*/  ISETP.GE.AND P0, PT, R0, UR5, PT ;  /* 0x0000000500007c0c */ /* 0x002fda000bf06270 */
[----:B------:R-:W-:Y:S05]  /*0070*/  @P0 EXIT ;  /* 0x000000000000094d */ /* 0x000fea0003800000 */
[----:B------:R-:W0:Y:S01]  /*0080*/  LDC.64 R2, c[0x0][0x380] ;  /* 0x0000e000ff027b82 */ /* 0x000e220000000a00 */
[----:B------:R-:W1:Y:S07]  /*0090*/  LDCU.64 UR4, c[0x0][0x358] ;  /* 0x00006b00ff0477ac */ /* 0x000e6e0008000a00 */
[----:B------:R-:W2:Y:S01]  /*00a0*/  LDC.64 R4, c[0x0][0x388] ;  /* 0x0000e200ff047b82 */ /* 0x000ea20000000a00 */
[----:B0-----:R-:W-:-:S06]  /*00b0*/  IMAD.WIDE R2, R0, 0x4, R2 ;  /* 0x0000000400027825 */ /* 0x001fcc00078e0202 */
[----:B-1----:R-:W3:Y:S01]  /*00c0*/  LDG.E R2, desc[UR4][R2.64] ;  /* 0x0000000402027981 */ /* 0x002ee2000c1e1900 */
[----:B--2---:R-:W-:-:S06]  /*00d0*/  IMAD.WIDE R4, R0, 0x4, R4 ;  /* 0x0000000400047825 */ /* 0x004fcc00078e0204 */
[----:B------:R-:W3:Y:S01]  /*00e0*/  LDG.E R5, desc[UR4][R4.64] ;  /* 0x0000000404057981 */ /* 0x000ee2000c1e1900 */
[----:B------:R-:W-:Y:S01]  /*00f0*/  BSSY.RECONVERGENT B0, `(.L_x_0) ;  /* 0x0000043000007945 */ /* 0x000fe20003800200 */
[C---:B---3--:R-:W-:Y:S01]  /*0100*/  FSETP.GEU.AND P0, PT, |R2|.reuse, |R5|, PT ;  /* 0x400000050200720b */ /* 0x048fe20003f0e200 */
[----:B------:R-:W-:-:S12]  /*0110*/  FADD R6, |R2|, -RZ ;  /* 0x800000ff02067221 */ /* 0x000fd80000000200 */
[----:B------:R-:W-:Y:S05]  /*0120*/  @!P0 BRA `(.L_x_1) ;  /* 0x0000000000fc8947 */ /* 0x000fea0003800000 */
[----:B------:R-:W-:-:S05]  /*0130*/  FMUL R3, |R5|, 8388608 ;  /* 0x4b00000005037820 */ /* 0x000fca0000400200 */
[----:B------:R-:W-:-:S13]  /*0140*/  FSETP.GTU.AND P0, PT, R6, R3, PT ;  /* 0x000000030600720b */ /* 0x000fda0003f0c000 */
[----:B------:R-:W-:Y:S05]  /*0150*/  @P0 BRA `(.L_x_2) ;  /* 0x0000000000780947 */ /* 0x000fea0003800000 */
[C---:B------:R-:W-:Y:S01]  /*0160*/  FMUL R4, |R5|.reuse, 16777216 ;  /* 0x4b80000005047820 */ /* 0x040fe20000400200 */
[C---:B------:R-:W-:Y:S01]  /*0170*/  FSETP.GEU.AND P0, PT, |R5|.reuse, 1.175494350822287508e-38, PT ;  /* 0x008000000500780b */ /* 0x040fe20003f0e200 */
[----:B------:R-:W-:Y:S01]  /*0180*/  FMUL R3, R6, 16777216 ;  /* 0x4b80000006037820 */ /* 0x000fe20000400000 */
[----:B------:R-:W-:Y:S01]  /*0190*/  FADD R7, |R5|, -RZ ;  /* 0x800000ff05077221 */ /* 0x000fe20000000200 */
[----:B------:R-:W-:Y:S01]  /*01a0*/  BSSY.RECONVERGENT B1, `(.L_x_3) ;  /* 0x0000017000017945 */ /* 0x000fe20003800200 */
[----:B------:R-:W-:Y:S02]  /*01b0*/  FSEL R4, R4, |R5|, !P0 ;  /* 0x4000000504047208 */ /* 0x000fe40004000000 */
[----:B------:R-:W-:-:S04]  /*01c0*/  FSEL R3, R3, R6, !P0 ;  /* 0x0000000603037208 */ /* 0x000fc80004000000 */
[----:B------:R-:W0:Y:S02]  /*01d0*/  MUFU.RCP R4, R4 ;  /* 0x0000000400047308 */ /* 0x000e240000001000 */
[----:B0-----:R-:W-:-:S06]  /*01e0*/  FMUL R3, R4, R3 ;  /* 0x0000000304037220 */ /* 0x001fcc0000400000 */
[----:B------:R-:W0:Y:S02]  /*01f0*/  FRND.TRUNC R3, R3 ;  /* 0x0000000300037307 */ /* 0x000e24000020d000 */
[----:B0-----:R-:W-:-:S05]  /*0200*/  FFMA R8, -|R5|, R3, R6 ;  /* 0x0000000305087223 */ /* 0x001fca0000000306 */
[----:B------:R-:W-:-:S13]  /*0210*/  ISETP.GE.U32.AND P0, PT, R8, R7, PT ;  /* 0x000000070800720c */ /* 0x000fda0003f06070 */
[----:B------:R-:W-:Y:S05]  /*0220*/  @!P0 BRA `(.L_x_4) ;  /* 0x0000000000388947 */ /* 0x000fea0003800000 */
[----:B------:R-:W-:-:S04]  /*0230*/  ISETP.GE.U32.AND P0, PT, R8, -0x7fffffff, PT ;  /* 0x800000010800780c */ /* 0x000fc80003f06070 */
[----:B------:R-:W-:-:S09]  /*0240*/  FSETP.GEU.OR P1, PT, R8, -|R5|, !P0 ;  /* 0xc00000050800720b */ /* 0x000fd2000472e400 */
[----:B------:R-:W-:-:S04]  /*0250*/  @P0 FADD R4, R3, -1 ;  /* 0xbf80000003040421 */ /* 0x000fc80000000000 */
[----:B------:R-:W-:-:S04]  /*0260*/  @!P1 FADD R4, R4, -1 ;  /* 0xbf80000004049421 */ /* 0x000fc80000000000 */
[----:B------:R-:W-:Y:S01]  /*0270*/  @P0 IMAD.MOV.U32 R3, RZ, RZ, R4 ;  /* 0x000000ffff030224 */ /* 0x000fe200078e0004 */
[----:B------:R-:W-:Y:S06]  /*0280*/  @P0 BRA `(.L_x_4) ;  /* 0x0000000000200947 */ /* 0x000fec0003800000 */
[----:B------:R-:W-:Y:S01]  /*0290*/  FADD R4, |R5|, |R5| ;  /* 0x4000000505047221 */ /* 0x000fe20000000200 */
[----:B------:R-:W-:-:S04]  /*02a0*/  FADD R3, R3, 1 ;  /* 0x3f80000003037421 */ /* 0x000fc80000000000 */
[----:B------:R-:W-:-:S13]  /*02b0*/  FSETP.GE.AND P0, PT, R8, R4, PT ;  /* 0x000000040800720b */ /* 0x000fda0003f06000 */
[----:B------:R-:W-:-:S05]  /*02c0*/  @P0 FFMA R4, |R5|, -3, R8 ;  /* 0xc040000005040823 */ /* 0x000fca0000000208 */
[----:B------:R-:W-:Y:S01]  /*02d0*/  FSETP.GE.AND P1, PT, R4, RZ, P0 ;  /* 0x000000ff0400720b */ /* 0x000fe20000726000 */
[----:B------:R-:W-:-:S12]  /*02e0*/  @P0 FADD R4, R3, 1 ;  /* 0x3f80000003040421 */ /* 0x000fd80000000000 */
[----:B------:R-:W-:-:S04]  /*02f0*/  @P1 FADD R4, R4, 1 ;  /* 0x3f80000004041421 */ /* 0x000fc80000000000 */
[----:B------:R-:W-:-:S07]  /*0300*/  @P0 IMAD.MOV.U32 R3, RZ, RZ, R4 ;  /* 0x000000ffff030224 */ /* 0x000fce00078e0004 */
.L_x_4:
[----:B------:R-:W-:Y:S05]  /*0310*/  BSYNC.RECONVERGENT B1 ;  /* 0x0000000000017941 */ /* 0x000fea0003800200 */
.L_x_3:
[----:B------:R-:W-:Y:S01]  /*0320*/  FFMA R6, -|R5|, R3, R6 ;  /* 0x0000000305067223 */ /* 0x000fe20000000306 */
[----:B------:R-:W-:Y:S06]  /*0330*/  BRA `(.L_x_1) ;  /* 0x0000000000787947 */ /* 0x000fec0003800000 */
.L_x_2:
[----:B------:R-:W-:Y:S01]  /*0340*/  LOP3.LUT R7, R3, 0xff800000, RZ, 0xc0, !PT ;  /* 0xff80000003077812 */ /* 0x000fe200078ec0ff */
[----:B------:R-:W-:Y:S01]  /*0350*/  BSSY.RECONVERGENT B1, `(.L_x_5) ;  /* 0x000001a000017945 */ /* 0x000fe20003800200 */
[C---:B------:R-:W-:Y:S02]  /*0360*/  ISETP.GT.U32.AND P0, PT, R6.reuse, 0x7f7fffff, PT ;  /* 0x7f7fffff0600780c */ /* 0x040fe40003f04070 */
[C---:B------:R-:W-:Y:S02]  /*0370*/  IADD3 R4, PT, PT, R6.reuse, 0xb800000, -R7 ;  /* 0x0b80000006047810 */ /* 0x040fe40007ffe807 */
[----:B------:R-:W-:Y:S02]  /*0380*/  LOP3.LUT R6, R6, 0x7fffff, RZ, 0xc0, !PT ;  /* 0x007fffff06067812 */ /* 0x000fe400078ec0ff */
[----:B------:R-:W-:Y:S02]  /*0390*/  LOP3.LUT P1, R4, R4, 0xff800000, RZ, 0xc0, !PT ;  /* 0xff80000004047812 */ /* 0x000fe4000782c0ff */
[----:B------:R-:W-:-:S02]  /*03a0*/  FSETP.GT.AND P2, PT, |R5|, RZ, PT ;  /* 0x000000ff0500720b */ /* 0x000fc40003f44200 */
[----:B------:R-:W-:Y:S02]  /*03b0*/  FSEL R7, R7, +QNAN , !P0 ;  /* 0x7fffffff07077808 */ /* 0x000fe40004000000 */
[----:B------:R-:W-:Y:S02]  /*03c0*/  LOP3.LUT R6, R6, 0x3f800000, RZ, 0xfc, !PT ;  /* 0x3f80000006067812 */ /* 0x000fe400078efcff */
[----:B------:R-:W-:-:S05]  /*03d0*/  FSEL R10, R7, +QNAN , P2 ;  /* 0x7fffffff070a7808 */ /* 0x000fca0001000000 */
[----:B------:R-:W-:Y:S05]  /*03e0*/  @!P1 BRA `(.L_x_6) ;  /* 0x0000000000409947 */ /* 0x000fea0003800000 */
[----:B------:R-:W-:-:S04]  /*03f0*/  LOP3.LUT R3, R3, 0x7fffff, RZ, 0xc0, !PT ;  /* 0x007fffff03037812 */ /* 0x000fc800078ec0ff */
[----:B------:R-:W-:-:S04]  /*0400*/  LOP3.LUT R3, R3, 0x3f800000, RZ, 0xfc, !PT ;  /* 0x3f80000003037812 */ /* 0x000fc800078efcff */
[----:B------:R0:W1:Y:S03]  /*0410*/  MUFU.RCP R5, R3 ;  /* 0x0000000300057308 */ /* 0x0000660000001000 */
.L_x_7:
[----:B------:R-:W-:-:S04]  /*0420*/  VIMNMX.U32 R7, PT, PT, R4, 0xb800000, PT ;  /* 0x0b80000004077848 */ /* 0x000fc80003fe0000 */
[C---:B------:R-:W-:Y:S02]  /*0430*/  IADD3 R6, PT, PT, R7.reuse, R6, RZ ;  /* 0x0000000607067210 */ /* 0x040fe40007ffe0ff */
[----:B------:R-:W-:-:S03]  /*0440*/  IADD3 R4, PT, PT, -R7, R4, RZ ;  /* 0x0000000407047210 */ /* 0x000fc60007ffe1ff */
[----:B-1----:R-:W-:Y:S01]  /*0450*/  FMUL R8, R5, R6 ;  /* 0x0000000605087220 */ /* 0x002fe20000400000 */
[----:B------:R-:W-:-:S03]  /*0460*/  ISETP.NE.AND P1, PT, R4, RZ, PT ;  /* 0x000000ff0400720c */ /* 0x000fc60003f25270 */
[----:B------:R-:W-:-:S04]  /*0470*/  FFMA R9, -R3, R8, R6 ;  /* 0x0000000803097223 */ /* 0x000fc80000000106 */
[----:B------:R-:W-:-:S04]  /*0480*/  FFMA R9, R5, R9, R8 ;  /* 0x0000000905097223 */ /* 0x000fc80000000008 */
[----:B------:R-:W-:-:S04]  /*0490*/  FFMA R8, -R3, R9, R6 ;  /* 0x0000000903087223 */ /* 0x000fc80000000106 */
[----:B------:R-:W-:-:S06]  /*04a0*/  FFMA.RZ R8, R5, R8, R9 ;  /* 0x0000000805087223 */ /* 0x000fcc000000c009 */
[----:B------:R-:W1:Y:S02]  /*04b0*/  FRND.TRUNC R8, R8 ;  /* 0x0000000800087307 */ /* 0x000e64000020d000 */
[----:B-1----:R-:W-:-:S05]  /*04c0*/  FFMA R6, -R3, R8, R6 ;  /* 0x0000000803067223 */ /* 0x002fca0000000106 */
[----:B------:R-:W-:-:S13]  /*04d0*/  ISETP.NE.AND P0, PT, R6, RZ, PT ;  /* 0x000000ff0600720c */ /* 0x000fda0003f05270 */
[----:B------:R-:W-:Y:S05]  /*04e0*/  @P0 BRA P1, `(.L_x_7) ;  /* 0xfffffffc00cc0947 */ /* 0x000fea000083ffff */
.L_x_6:
[----:B------:R-:W-:Y:S05]  /*04f0*/  BSYNC.RECONVERGENT B1 ;  /* 0x0000000000017941 */ /* 0x000fea0003800200 */
.L_x_5:
[----:B0-----:R-:W-:-:S04]  /*0500*/  FMUL R3, R6, 1.1920928955078125e-07 ;  /* 0x3400000006037820 */ /* 0x001fc80000400000 */
[----:B------:R-:W-:-:S07]  /*0510*/  FMUL R6, R10, R3 ;  /* 0x000000030a067220 */ /* 0x000fce0000400000 */
.L_x_1:
[----:B------:R-:W-:Y:S05]  /*0520*/  BSYNC.RECONVERGENT B0 ;  /* 0x0000000000007941 */ /* 0x000fea0003800200 */
.L_x_0:
[----:B------:R-:W0:Y:S01]  /*0530*/  LDC.64 R4, c[0x0][0x390] ;  /* 0x0000e400ff047b82 */ /* 0x000e220000000a00 */
[C---:B------:R-:W-:Y:S02]  /*0540*/  FSETP.NAN.AND P0, PT, |R6|.reuse, |R6|, PT ;  /* 0x400000060600720b */ /* 0x040fe40003f08200 */
[----:B------:R-:W-:-:S04]  /*0550*/  LOP3.LUT R3, R6, 0x80000000, R2, 0xb8, !PT ;  /* 0x8000000006037812 */ /* 0x000fc800078eb802 */
[----:B------:R-:W-:Y:S01]  /*0560*/  FSEL R7, R6, R3, P0 ;  /* 0x0000000306077208 */ /* 0x000fe20000000000 */
[----:B0-----:R-:W-:-:S05]  /*0570*/  IMAD.WIDE R2, R0, 0x4, R4 ;  /* 0x0000000400027825 */ /* 0x001fca00078e0204 */
[----:B------:R-:W-:Y:S01]  /*0580*/  STG.E desc[UR4][R2.64], R7 ;  /* 0x0000000702007986 */ /* 0x000fe2000c101904 */
[----:B------:R-:W-:Y:S05]  /*0590*/  EXIT ;  /* 0x000000000000794d */ /* 0x000fea0003800000 */
.L_x_8:
[----:B------:R-:W-:-:S00]  /*05a0*/  BRA `(.L_x_8) ;  /* 0xfffffffc00fc7947 */ /* 0x000fc0000383ffff */
[----:B------:R-:W-:-:S00]  /*05b0*/  NOP ;  /* 0x0000000000007918 */ /* 0x000fc00000000000 */
        /* <DEDUP_REMOVED lines=12> */
.L_x_28:


//--------------------- .text._Z15vectorMinKernelPfS_S_i --------------------------
	.section	.text._Z15vectorMinKernelPfS_S_i,"ax",@progbits
	.align	128
        .global         _Z15vectorMinKernelPfS_S_i
        .type           _Z15vectorMinKernelPfS_S_i,@function
        .size           _Z15vectorMinKernelPfS_S_i,(.L_x_29 - _Z15vectorMinKernelPfS_S_i)
        .other          _Z15vectorMinKernelPfS_S_i,@"STO_CUDA_ENTRY STV_DEFAULT"
_Z15vectorMinKernelPfS_S_i:
.text._Z15vectorMinKernelPfS_S_i:
        /* <DEDUP_REMOVED lines=10> */
[----:B------:R-:W2:Y:S08]  /*00a0*/  LDC.64 R4, c[0x0][0x388] ;  /* 0x0000e200ff047b82 */ /* 0x000eb00000000a00 */
[----:B------:R-:W3:Y:S01]  /*00b0*/  LDC.64 R6, c[0x0][0x390] ;  /* 0x0000e400ff067b82 */ /* 0x000ee20000000a00 */
[----:B0-----:R-:W-:-:S06]  /*00c0*/  IMAD.WIDE R2, R9, 0x4, R2 ;  /* 0x0000000409027825 */ /* 0x001fcc00078e0202 */
[----:B-1----:R-:W4:Y:S01]  /*00d0*/  LDG.E R2, desc[UR4][R2.64] ;  /* 0x0000000402027981 */ /* 0x002f22000c1e1900 */
[----:B--2---:R-:W-:-:S06]  /*00e0*/  IMAD.WIDE R4, R9, 0x4, R4 ;  /* 0x0000000409047825 */ /* 0x004fcc00078e0204 */
[----:B------:R-:W4:Y:S01]  /*00f0*/  LDG.E R5, desc[UR4][R4.64] ;  /* 0x0000000404057981 */ /* 0x000f22000c1e1900 */
[----:B---3--:R-:W-:Y:S01]  /*0100*/  IMAD.WIDE R6, R9, 0x4, R6 ;  /* 0x0000000409067825 */ /* 0x008fe200078e0206 */
[----:B----4-:R-:W-:-:S05]  /*0110*/  FMNMX R9, R2, R5, PT ;  /* 0x0000000502097209 */ /* 0x010fca0003800000 */
[----:B------:R-:W-:Y:S01]  /*0120*/  STG.E desc[UR4][R6.64], R9 ;  /* 0x0000000906007986 */ /* 0x000fe2000c101904 */
[----:B------:R-:W-:Y:S05]  /*0130*/  EXIT ;  /* 0x000000000000794d */ /* 0x000fea0003800000 */
.L_x_9:
        /* <DEDUP_REMOVED lines=12> */
.L_x_29:


//--------------------- .text._Z15vectorMaxKernelPfS_S_i --------------------------
	.section	.text._Z15vectorMaxKernelPfS_S_i,"ax",@progbits
	.align	128
        .global         _Z15vectorMaxKernelPfS_S_i
        .type           _Z15vectorMaxKernelPfS_S_i,@function
        .size           _Z15vectorMaxKernelPfS_S_i,(.L_x_30 - _Z15vectorMaxKernelPfS_S_i)
        .other          _Z15vectorMaxKernelPfS_S_i,@"STO_CUDA_ENTRY STV_DEFAULT"
_Z15vectorMaxKernelPfS_S_i:
.text._Z15vectorMaxKernelPfS_S_i:
        /* <DEDUP_REMOVED lines=17> */
[----:B----4-:R-:W-:-:S05]  /*0110*/  FMNMX R9, R2, R5, !PT ;  /* 0x0000000502097209 */ /* 0x010fca0007800000 */
[----:B------:R-:W-:Y:S01]  /*0120*/  STG.E desc[UR4][R6.64], R9 ;  /* 0x0000000906007986 */ /* 0x000fe2000c101904 */
[----:B------:R-:W-:Y:S05]  /*0130*/  EXIT ;  /* 0x000000000000794d */ /* 0x000fea0003800000 */
.L_x_10:
        /* <DEDUP_REMOVED lines=12> */
.L_x_30:


//--------------------- .text._Z19vectorAbsDiffKernelPfS_S_i --------------------------
	.section	.text._Z19vectorAbsDiffKernelPfS_S_i,"ax",@progbits
	.align	128
        .global         _Z19vectorAbsDiffKernelPfS_S_i
        .type           _Z19vectorAbsDiffKernelPfS_S_i,@function
        .size           _Z19vectorAbsDiffKernelPfS_S_i,(.L_x_31 - _Z19vectorAbsDiffKernelPfS_S_i)
        .other          _Z19vectorAbsDiffKernelPfS_S_i,@"STO_CUDA_ENTRY STV_DEFAULT"
_Z19vectorAbsDiffKernelPfS_S_i:
.text._Z19vectorAbsDiffKernelPfS_S_i:
        /* <DEDUP_REMOVED lines=16> */
[----:B---3--:R-:W-:-:S04]  /*0100*/  IMAD.WIDE R6, R9, 0x4, R6 ;  /* 0x0000000409067825 */ /* 0x008fc800078e0206 */
[----:B----4-:R-:W-:-:S04]  /*0110*/  FADD R0, R2, -R5 ;  /* 0x8000000502007221 */ /* 0x010fc80000000000 */
[----:B------:R-:W-:-:S05]  /*0120*/  FADD R9, |R0|, -RZ ;  /* 0x800000ff00097221 */ /* 0x000fca0000000200 */
[----:B------:R-:W-:Y:S01]  /*0130*/  STG.E desc[UR4][R6.64], R9 ;  /* 0x0000000906007986 */ /* 0x000fe2000c101904 */
[----:B------:R-:W-:Y:S05]  /*0140*/  EXIT ;  /* 0x000000000000794d */ /* 0x000fea0003800000 */
.L_x_11:
        /* <DEDUP_REMOVED lines=11> */
.L_x_31:


//--------------------- .text._Z15vectorDivKernelPfS_S_i --------------------------
	.section	.text._Z15vectorDivKernelPfS_S_i,"ax",@progbits
	.align	128
        .global         _Z15vectorDivKernelPfS_S_i
        .type           _Z15vectorDivKernelPfS_S_i,@function
        .size           _Z15vectorDivKernelPfS_S_i,(.L_x_27 - _Z15vectorDivKernelPfS_S_i)
        .other          _Z15vectorDivKernelPfS_S_i,@"STO_CUDA_ENTRY STV_DEFAULT"
_Z15vectorDivKernelPfS_S_i:
.text._Z15vectorDivKernelPfS_S_i:
        /* <DEDUP_REMOVED lines=11> */
[----:B0-----:R-:W-:-:S05]  /*00b0*/  IMAD.WIDE R6, R2, 0x4, R6 ;  /* 0x0000000402067825 */ /* 0x001fca00078e0206 */
[----:B-1----:R-:W3:Y:S01]  /*00c0*/  LDG.E R3, desc[UR4][R6.64] ;  /* 0x0000000406037981 */ /* 0x002ee2000c1e1900 */
[----:B--2---:R-:W-:-:S05]  /*00d0*/  IMAD.WIDE R4, R2, 0x4, R4 ;  /* 0x0000000402047825 */ /* 0x004fca00078e0204 */
[----:B------:R-:W2:Y:S01]  /*00e0*/  LDG.E R0, desc[UR4][R4.64] ;  /* 0x0000000404007981 */ /* 0x000ea2000c1e1900 */
[----:B------:R-:W-:Y:S01]  /*00f0*/  BSSY.RECONVERGENT B0, `(.L_x_12) ;  /* 0x000000c000007945 */ /* 0x000fe20003800200 */
[----:B---3--:R-:W0:Y:S08]  /*0100*/  MUFU.RCP R8, R3 ;  /* 0x0000000300087308 */ /* 0x008e300000001000 */
[----:B--2---:R-:W1:Y:S01]  /*0110*/  FCHK P0, R0, R3 ;  /* 0x0000000300007302 */ /* 0x004e620000000000 */
[----:B0-----:R-:W-:-:S04]  /*0120*/  FFMA R9, -R3, R8, 1 ;  /* 0x3f80000003097423 */ /* 0x001fc80000000108 */
[----:B------:R-:W-:-:S04]  /*0130*/  FFMA R9, R8, R9, R8 ;  /* 0x0000000908097223 */ /* 0x000fc80000000008 */
[----:B------:R-:W-:-:S04]  /*0140*/  FFMA R8, R0, R9, RZ ;  /* 0x0000000900087223 */ /* 0x000fc800000000ff */
[----:B------:R-:W-:-:S04]  /*0150*/  FFMA R10, -R3, R8, R0 ;  /* 0x00000008030a7223 */ /* 0x000fc80000000100 */
[----:B------:R-:W-:Y:S01]  /*0160*/  FFMA R9, R9, R10, R8 ;  /* 0x0000000a09097223 */ /* 0x000fe20000000008 */
[----:B-1----:R-:W-:Y:S06]  /*0170*/  @!P0 BRA `(.L_x_13) ;  /* 0x00000000000c8947 */ /* 0x002fec0003800000 */
[----:B------:R-:W-:-:S07]  /*0180*/  MOV R4, 0x1a0 ;  /* 0x000001a000047802 */ /* 0x000fce0000000f00 */
[----:B------:R-:W-:Y:S05]  /*0190*/  CALL.REL.NOINC `($__internal_0_$__cuda_sm3x_div_rn_noftz_f32_slowpath) ;  /* 0x0000000000187944 */ /* 0x000fea0003c00000 */
[----:B------:R-:W-:-:S07]  /*01a0*/  IMAD.MOV.U32 R9, RZ, RZ, R0 ;  /* 0x000000ffff097224 */ /* 0x000fce00078e0000 */
.L_x_13:
[----:B------:R-:W-:Y:S05]  /*01b0*/  BSYNC.RECONVERGENT B0 ;  /* 0x0000000000007941 */ /* 0x000fea0003800200 */
.L_x_12:
[----:B------:R-:W0:Y:S02]  /*01c0*/  LDC.64 R4, c[0x0][0x390] ;  /* 0x0000e400ff047b82 */ /* 0x000e240000000a00 */
[----:B0-----:R-:W-:-:S05]  /*01d0*/  IMAD.WIDE R2, R2, 0x4, R4 ;  /* 0x0000000402027825 */ /* 0x001fca00078e0204 */
[----:B------:R-:W-:Y:S01]  /*01e0*/  STG.E desc[UR4][R2.64], R9 ;  /* 0x0000000902007986 */ /* 0x000fe2000c101904 */
[----:B------:R-:W-:Y:S05]  /*01f0*/  EXIT ;  /* 0x000000000000794d */ /* 0x000fea0003800000 */
        .weak           $__internal_0_$__cuda_sm3x_div_rn_noftz_f32_slowpath
        .type           $__internal_0_$__cuda_sm3x_div_rn_noftz_f32_slowpath,@function
        .size           $__internal_0_$__cuda_sm3x_div_rn_noftz_f32_slowpath,(.L_x_27 - $__internal_0_$__cuda_sm3x_div_rn_noftz_f32_slowpath)
$__internal_0_$__cuda_sm3x_div_rn_noftz_f32_slowpath:
[--C-:B------:R-:W-:Y:S01]  /*0200*/  SHF.R.U32.HI R6, RZ, 0x17, R3.reuse ;  /* 0x00000017ff067819 */ /* 0x100fe20000011603 */
[----:B------:R-:W-:Y:S01]  /*0210*/  BSSY.RECONVERGENT B1, `(.L_x_14) ;  /* 0x0000064000017945 */ /* 0x000fe20003800200 */
[--C-:B------:R-:W-:Y:S01]  /*0220*/  SHF.R.U32.HI R5, RZ, 0x17, R0.reuse ;  /* 0x00000017ff057819 */ /* 0x100fe20000011600 */
[----:B------:R-:W-:Y:S01]  /*0230*/  IMAD.MOV.U32 R7, RZ, RZ, R0 ;  /* 0x000000ffff077224 */ /* 0x000fe200078e0000 */
[----:B------:R-:W-:Y:S01]  /*0240*/  LOP3.LUT R6, R6, 0xff, RZ, 0xc0, !PT ;  /* 0x000000ff06067812 */ /* 0x000fe200078ec0ff */
[----:B------:R-:W-:Y:S01]  /*0250*/  IMAD.MOV.U32 R8, RZ, RZ, R3 ;  /* 0x000000ffff087224 */ /* 0x000fe200078e0003 */
[----:B------:R-:W-:-:S03]  /*0260*/  LOP3.LUT R5, R5, 0xff, RZ, 0xc0, !PT ;  /* 0x000000ff05057812 */ /* 0x000fc600078ec0ff */
[----:B------:R-:W-:Y:S02]  /*0270*/  VIADD R11, R6, 0xffffffff ;  /* 0xffffffff060b7836 */ /* 0x000fe40000000000 */
[----:B------:R-:W-:-:S03]  /*0280*/  VIADD R10, R5, 0xffffffff ;  /* 0xffffffff050a7836 */ /* 0x000fc60000000000 */
[----:B------:R-:W-:-:S04]  /*0290*/  ISETP.GT.U32.AND P0, PT, R11, 0xfd, PT ;  /* 0x000000fd0b00780c */ /* 0x000fc80003f04070 */
[----:B------:R-:W-:-:S13]  /*02a0*/  ISETP.GT.U32.OR P0, PT, R10, 0xfd, P0 ;  /* 0x000000fd0a00780c */ /* 0x000fda0000704470 */
[----:B------:R-:W-:Y:S01]  /*02b0*/  @!P0 IMAD.MOV.U32 R9, RZ, RZ, RZ ;  /* 0x000000ffff098224 */ /* 0x000fe200078e00ff */
[----:B------:R-:W-:Y:S06]  /*02c0*/  @!P0 BRA `(.L_x_15) ;  /* 0x00000000005c8947 */ /* 0x000fec0003800000 */
[----:B------:R-:W-:Y:S02]  /*02d0*/  FSETP.GTU.FTZ.AND P0, PT, |R0|, +INF , PT ;  /* 0x7f8000000000780b */ /* 0x000fe40003f1c200 */
[----:B------:R-:W-:-:S04]  /*02e0*/  FSETP.GTU.FTZ.AND P1, PT, |R3|, +INF , PT ;  /* 0x7f8000000300780b */ /* 0x000fc80003f3c200 */
[----:B------:R-:W-:-:S13]  /*02f0*/  PLOP3.LUT P0, PT, P0, P1, PT, 0xf8, 0x8f ;  /* 0x00000000008f781c */ /* 0x000fda0000703f70 */
[----:B------:R-:W-:Y:S05]  /*0300*/  @P0 BRA `(.L_x_16) ;  /* 0x00000004004c0947 */ /* 0x000fea0003800000 */
[----:B------:R-:W-:-:S13]  /*0310*/  LOP3.LUT P0, RZ, R8, 0x7fffffff, R7, 0xc8, !PT ;  /* 0x7fffffff08ff7812 */ /* 0x000fda000780c807 */
[----:B------:R-:W-:Y:S05]  /*0320*/  @!P0 BRA `(.L_x_17) ;  /* 0x00000004003c8947 */ /* 0x000fea0003800000 */
[C---:B------:R-:W-:Y:S02]  /*0330*/  FSETP.NEU.FTZ.AND P2, PT, |R0|.reuse, +INF , PT ;  /* 0x7f8000000000780b */ /* 0x040fe40003f5d200 */
[----:B------:R-:W-:Y:S02]  /*0340*/  FSETP.NEU.FTZ.AND P1, PT, |R3|, +INF , PT ;  /* 0x7f8000000300780b */ /* 0x000fe40003f3d200 */
[----:B------:R-:W-:-:S11]  /*0350*/  FSETP.NEU.FTZ.AND P0, PT, |R0|, +INF , PT ;  /* 0x7f8000000000780b */ /* 0x000fd60003f1d200 */
[----:B------:R-:W-:Y:S05]  /*0360*/  @!P1 BRA !P2, `(.L_x_17) ;  /* 0x00000004002c9947 */ /* 0x000fea0005000000 */
[----:B------:R-:W-:-:S04]  /*0370*/  LOP3.LUT P2, RZ, R7, 0x7fffffff, RZ, 0xc0, !PT ;  /* 0x7fffffff07ff7812 */ /* 0x000fc8000784c0ff */
[----:B------:R-:W-:-:S13]  /*0380*/  PLOP3.LUT P1, PT, P1, P2, PT, 0x2f, 0xf2 ;  /* 0x0000000000f2781c */ /* 0x000fda0000f24577 */
[----:B------:R-:W-:Y:S05]  /*0390*/  @P1 BRA `(.L_x_18) ;  /* 0x0000000400181947 */ /* 0x000fea0003800000 */
[----:B------:R-:W-:-:S04]  /*03a0*/  LOP3.LUT P1, RZ, R8, 0x7fffffff, RZ, 0xc0, !PT ;  /* 0x7fffffff08ff7812 */ /* 0x000fc8000782c0ff */
[----:B------:R-:W-:-:S13]  /*03b0*/  PLOP3.LUT P0, PT, P0, P1, PT, 0x2f, 0xf2 ;  /* 0x0000000000f2781c */ /* 0x000fda0000702577 */
[----:B------:R-:W-:Y:S05]  /*03c0*/  @P0 BRA `(.L_x_19) ;  /* 0x0000000400000947 */ /* 0x000fea0003800000 */
[----:B------:R-:W-:Y:S02]  /*03d0*/  ISETP.GE.AND P0, PT, R10, RZ, PT ;  /* 0x000000ff0a00720c */ /* 0x000fe40003f06270 */
[----:B------:R-:W-:-:S11]  /*03e0*/  ISETP.GE.AND P1, PT, R11, RZ, PT ;  /* 0x000000ff0b00720c */ /* 0x000fd60003f26270 */
[----:B------:R-:W-:Y:S02]  /*03f0*/  @P0 IMAD.MOV.U32 R9, RZ, RZ, RZ ;  /* 0x000000ffff090224 */ /* 0x000fe400078e00ff */
[----:B------:R-:W-:Y:S01]  /*0400*/  @!P0 FFMA R7, R0, 1.84467440737095516160e+19, RZ ;  /* 0x5f80000000078823 */ /* 0x000fe200000000ff */
[----:B------:R-:W-:Y:S02]  /*0410*/  @!P0 IMAD.MOV.U32 R9, RZ, RZ, -0x40 ;  /* 0xffffffc0ff098424 */ /* 0x000fe400078e00ff */
[----:B------:R-:W-:Y:S02]  /*0420*/  @!P1 FFMA R8, R3, 1.84467440737095516160e+19, RZ ;  /* 0x5f80000003089823 */ /* 0x000fe400000000ff */
[----:B------:R-:W-:-:S07]  /*0430*/  @!P1 VIADD R9, R9, 0x40 ;  /* 0x0000004009099836 */ /* 0x000fce0000000000 */
.L_x_15:
[----:B------:R-:W-:Y:S01]  /*0440*/  LEA R3, R6, 0xc0800000, 0x17 ;  /* 0xc080000006037811 */ /* 0x000fe200078eb8ff */
[----:B------:R-:W-:Y:S01]  /*0450*/  VIADD R5, R5, 0xffffff81 ;  /* 0xffffff8105057836 */ /* 0x000fe20000000000 */
[----:B------:R-:W-:Y:S03]  /*0460*/  BSSY.RECONVERGENT B2, `(.L_x_20) ;  /* 0x0000035000027945 */ /* 0x000fe60003800200 */
[----:B------:R-:W-:Y:S01]  /*0470*/  IMAD.IADD R3, R8, 0x1, -R3 ;  /* 0x0000000108037824 */ /* 0x000fe200078e0a03 */
[C---:B------:R-:W-:Y:S01]  /*0480*/  IADD3 R6, PT, PT, R5.reuse, 0x7f, -R6 ;  /* 0x0000007f05067810 */ /* 0x040fe20007ffe806 */
[----:B------:R-:W-:Y:S02]  /*0490*/  IMAD R0, R5, -0x800000, R7 ;  /* 0xff80000005007824 */ /* 0x000fe400078e0207 */
[----:B------:R-:W0:Y:S01]  /*04a0*/  MUFU.RCP R8, R3 ;  /* 0x0000000300087308 */ /* 0x000e220000001000 */
[----:B------:R-:W-:Y:S01]  /*04b0*/  FADD.FTZ R11, -R3, -RZ ;  /* 0x800000ff030b7221 */ /* 0x000fe20000010100 */
[----:B------:R-:W-:-:S03]  /*04c0*/  IMAD.IADD R6, R6, 0x1, R9 ;  /* 0x0000000106067824 */ /* 0x000fc600078e0209 */
[----:B0-----:R-:W-:-:S04]  /*04d0*/  FFMA R13, R8, R11, 1 ;  /* 0x3f800000080d7423 */ /* 0x001fc8000000000b */
[----:B------:R-:W-:-:S04]  /*04e0*/  FFMA R10, R8, R13, R8 ;  /* 0x0000000d080a7223 */ /* 0x000fc80000000008 */
[----:B------:R-:W-:-:S04]  /*04f0*/  FFMA R7, R0, R10, RZ ;  /* 0x0000000a00077223 */ /* 0x000fc800000000ff */
[----:B------:R-:W-:-:S04]  /*0500*/  FFMA R8, R11, R7, R0 ;  /* 0x000000070b087223 */ /* 0x000fc80000000000 */
[----:B------:R-:W-:-:S04]  /*0510*/  FFMA R7, R10, R8, R7 ;  /* 0x000000080a077223 */ /* 0x000fc80000000007 */
[----:B------:R-:W-:-:S04]  /*0520*/  FFMA R8, R11, R7, R0 ;  /* 0x000000070b087223 */ /* 0x000fc80000000000 */
[----:B------:R-:W-:-:S05]  /*0530*/  FFMA R0, R10, R8, R7 ;  /* 0x000000080a007223 */ /* 0x000fca0000000007 */
[----:B------:R-:W-:-:S04]  /*0540*/  SHF.R.U32.HI R3, RZ, 0x17, R0 ;  /* 0x00000017ff037819 */ /* 0x000fc80000011600 */
[----:B------:R-:W-:-:S05]  /*0550*/  LOP3.LUT R3, R3, 0xff, RZ, 0xc0, !PT ;  /* 0x000000ff03037812 */ /* 0x000fca00078ec0ff */
[----:B------:R-:W-:-:S04]  /*0560*/  IMAD.IADD R9, R3, 0x1, R6 ;  /* 0x0000000103097824 */ /* 0x000fc800078e0206 */
[----:B------:R-:W-:-:S05]  /*0570*/  VIADD R3, R9, 0xffffffff ;  /* 0xffffffff09037836 */ /* 0x000fca0000000000 */
[----:B------:R-:W-:-:S13]  /*0580*/  ISETP.GE.U32.AND P0, PT, R3, 0xfe, PT ;  /* 0x000000fe0300780c */ /* 0x000fda0003f06070 */
[----:B------:R-:W-:Y:S05]  /*0590*/  @!P0 BRA `(.L_x_21) ;  /* 0x0000000000808947 */ /* 0x000fea0003800000 */
[----:B------:R-:W-:-:S13]  /*05a0*/  ISETP.GT.AND P0, PT, R9, 0xfe, PT ;  /* 0x000000fe0900780c */ /* 0x000fda0003f04270 */
[----:B------:R-:W-:Y:S05]  /*05b0*/  @P0 BRA `(.L_x_22) ;  /* 0x00000000006c0947 */ /* 0x000fea0003800000 */
[----:B------:R-:W-:-:S13]  /*05c0*/  ISETP.GE.AND P0, PT, R9, 0x1, PT ;  /* 0x000000010900780c */ /* 0x000fda0003f06270 */
[----:B------:R-:W-:Y:S05]  /*05d0*/  @P0 BRA `(.L_x_23) ;  /* 0x0000000000740947 */ /* 0x000fea0003800000 */
[----:B------:R-:W-:Y:S02]  /*05e0*/  ISETP.GE.AND P0, PT, R9, -0x18, PT ;  /* 0xffffffe80900780c */ /* 0x000fe40003f06270 */
[----:B------:R-:W-:-:S11]  /*05f0*/  LOP3.LUT R0, R0, 0x80000000, RZ, 0xc0, !PT ;  /* 0x8000000000007812 */ /* 0x000fd600078ec0ff */
[----:B------:R-:W-:Y:S05]  /*0600*/  @!P0 BRA `(.L_x_23) ;  /* 0x0000000000688947 */ /* 0x000fea0003800000 */
[CCC-:B------:R-:W-:Y:S01]  /*0610*/  FFMA.RZ R3, R10.reuse, R8.reuse, R7.reuse ;  /* 0x000000080a037223 */ /* 0x1c0fe2000000c007 */
[CCC-:B------:R-:W-:Y:S01]  /*0620*/  FFMA.RM R6, R10.reuse, R8.reuse, R7.reuse ;  /* 0x000000080a067223 */ /* 0x1c0fe20000004007 */
[C---:B------:R-:W-:Y:S02]  /*0630*/  ISETP.NE.AND P2, PT, R9.reuse, RZ, PT ;  /* 0x000000ff0900720c */ /* 0x040fe40003f45270 */
[----:B------:R-:W-:Y:S02]  /*0640*/  ISETP.NE.AND P1, PT, R9, RZ, PT ;  /* 0x000000ff0900720c */ /* 0x000fe40003f25270 */
[----:B------:R-:W-:Y:S01]  /*0650*/  LOP3.LUT R5, R3, 0x7fffff, RZ, 0xc0, !PT ;  /* 0x007fffff03057812 */ /* 0x000fe200078ec0ff */
[----:B------:R-:W-:Y:S01]  /*0660*/  FFMA.RP R3, R10, R8, R7 ;  /* 0x000000080a037223 */ /* 0x000fe20000008007 */
[----:B------:R-:W-:Y:S02]  /*0670*/  VIADD R8, R9, 0x20 ;  /* 0x0000002009087836 */ /* 0x000fe40000000000 */
[----:B------:R-:W-:Y:S01]  /*0680*/  LOP3.LUT R5, R5, 0x800000, RZ, 0xfc, !PT ;  /* 0x0080000005057812 */ /* 0x000fe200078efcff */
[----:B------:R-:W-:Y:S01]  /*0690*/  IMAD.MOV R7, RZ, RZ, -R9 ;  /* 0x000000ffff077224 */ /* 0x000fe200078e0a09 */
[----:B------:R-:W-:-:S02]  /*06a0*/  FSETP.NEU.FTZ.AND P0, PT, R3, R6, PT ;  /* 0x000000060300720b */ /* 0x000fc40003f1d000 */
[----:B------:R-:W-:Y:S02]  /*06b0*/  SHF.L.U32 R8, R5, R8, RZ ;  /* 0x0000000805087219 */ /* 0x000fe400000006ff */
[----:B------:R-:W-:Y:S02]  /*06c0*/  SEL R6, R7, RZ, P2 ;  /* 0x000000ff07067207 */ /* 0x000fe40001000000 */
[----:B------:R-:W-:Y:S02]  /*06d0*/  ISETP.NE.AND P1, PT, R8, RZ, P1 ;  /* 0x000000ff0800720c */ /* 0x000fe40000f25270 */
[----:B------:R-:W-:Y:S02]  /*06e0*/  SHF.R.U32.HI R6, RZ, R6, R5 ;  /* 0x00000006ff067219 */ /* 0x000fe40000011605 */
[----:B------:R-:W-:Y:S02]  /*06f0*/  PLOP3.LUT P0, PT, P0, P1, PT, 0xf8, 0x8f ;  /* 0x00000000008f781c */ /* 0x000fe40000703f70 */
[----:B------:R-:W-:-:S02]  /*0700*/  SHF.R.U32.HI R8, RZ, 0x1, R6 ;  /* 0x00000001ff087819 */ /* 0x000fc40000011606 */
[----:B------:R-:W-:-:S04]  /*0710*/  SEL R3, RZ, 0x1, !P0 ;  /* 0x00000001ff037807 */ /* 0x000fc80004000000 */
[----:B------:R-:W-:-:S04]  /*0720*/  LOP3.LUT R3, R3, 0x1, R8, 0xf8, !PT ;  /* 0x0000000103037812 */ /* 0x000fc800078ef808 */
[----:B------:R-:W-:-:S05]  /*0730*/  LOP3.LUT R3, R3, R6, RZ, 0xc0, !PT ;  /* 0x0000000603037212 */ /* 0x000fca00078ec0ff */
[----:B------:R-:W-:-:S05]  /*0740*/  IMAD.IADD R3, R8, 0x1, R3 ;  /* 0x0000000108037824 */ /* 0x000fca00078e0203 */
[----:B------:R-:W-:Y:S01]  /*0750*/  LOP3.LUT R0, R3, R0, RZ, 0xfc, !PT ;  /* 0x0000000003007212 */ /* 0x000fe200078efcff */
[----:B------:R-:W-:Y:S06]  /*0760*/  BRA `(.L_x_23) ;  /* 0x0000000000107947 */ /* 0x000fec0003800000 */
.L_x_22:
[----:B------:R-:W-:-:S04]  /*0770*/  LOP3.LUT R0, R0, 0x80000000, RZ, 0xc0, !PT ;  /* 0x8000000000007812 */ /* 0x000fc800078ec0ff */
[----:B------:R-:W-:Y:S01]  /*0780*/  LOP3.LUT R0, R0, 0x7f800000, RZ, 0xfc, !PT ;  /* 0x7f80000000007812 */ /* 0x000fe200078efcff */
[----:B------:R-:W-:Y:S06]  /*0790*/  BRA `(.L_x_23) ;  /* 0x0000000000047947 */ /* 0x000fec0003800000 */
.L_x_21:
[----:B------:R-:W-:-:S07]  /*07a0*/  IMAD R0, R6, 0x800000, R0 ;  /* 0x0080000006007824 */ /* 0x000fce00078e0200 */
.L_x_23:
[----:B------:R-:W-:Y:S05]  /*07b0*/  BSYNC.RECONVERGENT B2 ;  /* 0x0000000000027941 */ /* 0x000fea0003800200 */
.L_x_20:
[----:B------:R-:W-:Y:S05]  /*07c0*/  BRA `(.L_x_24) ;  /* 0x0000000000207947 */ /* 0x000fea0003800000 */
.L_x_19:
[----:B------:R-:W-:-:S04]  /*07d0*/  LOP3.LUT R0, R8, 0x80000000, R7, 0x48, !PT ;  /* 0x8000000008007812 */ /* 0x000fc800078e4807 */
[----:B------:R-:W-:Y:S01]  /*07e0*/  LOP3.LUT R0, R0, 0x7f800000, RZ, 0xfc, !PT ;  /* 0x7f80000000007812 */ /* 0x000fe200078efcff */
[----:B------:R-:W-:Y:S06]  /*07f0*/  BRA `(.L_x_24) ;  /* 0x0000000000147947 */ /* 0x000fec0003800000 */
.L_x_18:
[----:B------:R-:W-:Y:S01]  /*0800*/  LOP3.LUT R0, R8, 0x80000000, R7, 0x48, !PT ;  /* 0x8000000008007812 */ /* 0x000fe200078e4807 */
[----:B------:R-:W-:Y:S06]  /*0810*/  BRA `(.L_x_24) ;  /* 0x00000000000c7947 */ /* 0x000fec0003800000 */
.L_x_17:
[----:B------:R-:W0:Y:S01]  /*0820*/  MUFU.RSQ R0, -QNAN ;  /* 0xffc0000000007908 */ /* 0x000e220000001400 */
[----:B------:R-:W-:Y:S05]  /*0830*/  BRA `(.L_x_24) ;  /* 0x0000000000047947 */ /* 0x000fea0003800000 */
.L_x_16:
[----:B------:R-:W-:-:S07]  /*0840*/  FADD.FTZ R0, R0, R3 ;  /* 0x0000000300007221 */ /* 0x000fce0000010000 */
.L_x_24:
[----:B------:R-:W-:Y:S05]  /*0850*/  BSYNC.RECONVERGENT B1 ;  /* 0x0000000000017941 */ /* 0x000fea0003800200 */
.L_x_14:
[----:B------:R-:W-:-:S04]  /*0860*/  IMAD.MOV.U32 R5, RZ, RZ, 0x0 ;  /* 0x00000000ff057424 */ /* 0x000fc800078e00ff */
[----:B0-----:R-:W-:Y:S05]  /*0870*/  RET.REL.NODEC R4 `(_Z15vectorDivKernelPfS_S_i) ;  /* 0xfffffff404e07950 */ /* 0x001fea0003c3ffff */
.L_x_25:
        /* <DEDUP_REMOVED lines=16> */
.L_x_27:


//--------------------- .text._Z16vectorMultKernelPfS_S_i --------------------------
	.section	.text._Z16vectorMultKernelPfS_S_i,"ax",@progbits
	.align	128
        .global         _Z16vectorMultKernelPfS_S_i
        .type           _Z16vectorMultKernelPfS_S_i,@function
        .size           _Z16vectorMultKernelPfS_S_i,(.L_x_33 - _Z16vectorMultKernelPfS_S_i)
        .other          _Z16vectorMultKernelPfS_S_i,@"STO_CUDA_ENTRY STV_DEFAULT"
_Z16vectorMultKernelPfS_S_i:
.text._Z16vectorMultKernelPfS_S_i:
        /* <DEDUP_REMOVED lines=17> */
[----:B----4-:R-:W-:-:S05]  /*0110*/  FMUL R9, R2, R5 ;  /* 0x0000000502097220 */ /* 0x010fca0000400000 */
[----:B------:R-:W-:Y:S01]  /*0120*/  STG.E desc[UR4][R6.64], R9 ;  /* 0x0000000906007986 */ /* 0x000fe2000c101904 */
[----:B------:R-:W-:Y:S05]  /*0130*/  EXIT ;  /* 0x000000000000794d */ /* 0x000fea0003800000 */
.L_x_26:
        /* <DEDUP_REMOVED lines=12> */
.L_x_33:


//--------------------- .nv.shared.reserved.0     --------------------------
	.section	.nv.shared.reserved.0,"aw",@nobits
	.weak		__nv_reservedSMEM_offset_0_alias
	.size		__nv_reservedSMEM_offset_0_alias, 0, 64
	.other		__nv_reservedSMEM_offset_0_alias,@"STO_CUDA_RESERVED_SHARED STV_DEFAULT"
__nv_reservedSMEM_offset_0_alias:
	.zero		0
	.zero		64


//--------------------- .nv.constant0._Z19vectorModulusKernelPfS_S_i --------------------------
	.section	.nv.constant0._Z19vectorModulusKernelPfS_S_i,"a",@progbits
	.sectionflags	@""
	.align	4
.nv.constant0._Z19vectorModulusKernelPfS_S_i:
	.zero		924


//--------------------- .nv.constant0._Z15vectorMinKernelPfS_S_i --------------------------
	.section	.nv.constant0._Z15vectorMinKernelPfS_S_i,"a",@progbits
	.sectionflags	@""
	.align	4
.nv.constant0._Z15vectorMinKernelPfS_S_i:
	.zero		924


//--------------------- .nv.constant0._Z15vectorMaxKernelPfS_S_i --------------------------
	.section	.nv.constant0._Z15vectorMaxKernelPfS_S_i,"a",@progbits
	.sectionflags	@""
	.align	4
.nv.constant0._Z15vectorMaxKernelPfS_S_i:
	.zero		924


//--------------------- .nv.constant0._Z19vectorAbsDiffKernelPfS_S_i --------------------------
	.section	.nv.constant0._Z19vectorAbsDiffKernelPfS_S_i,"a",@progbits
	.sectionflags	@""
	.align	4
.nv.constant0._Z19vectorAbsDiffKernelPfS_S_i:
	.zero		924


//--------------------- .nv.constant0._Z15vectorDivKernelPfS_S_i --------------------------
	.section	.nv.constant0._Z15vectorDivKernelPfS_S_i,"a",@progbits
	.sectionflags	@""
	.align	4
.nv.constant0._Z15vectorDivKernelPfS_S_i:
	.zero		924


//--------------------- .nv.constant0._Z16vectorMultKernelPfS_S_i --------------------------
	.section	.nv.constant0._Z16vectorMultKernelPfS_S_i,"a",@progbits
	.sectionflags	@""
	.align	4
.nv.constant0._Z16vectorMultKernelPfS_S_i:
	.zero		924


//--------------------- SYMBOLS --------------------------

	.type		.nv.reservedSmem.offset0,@object
	.size		.nv.reservedSmem.offset0,0x4
